//
// Generated by NVIDIA NVVM Compiler
//
// Compiler Build ID: CL-36424714
// Cuda compilation tools, release 13.0, V13.0.88
// Based on NVVM 20.0.0
//

.version 9.0
.target sm_100
.address_size 64

	// .globl	_Z12render_pixelPhP17curandStateXORWOW
.global .align 4 .b8 precalc_xorwow_matrix[102400];
.global .align 4 .b8 precalc_xorwow_offset_matrix[102400];
.global .align 4 .b8 mrg32k3aM1[2304];
.global .align 4 .b8 mrg32k3aM2[2304];
.global .align 4 .b8 mrg32k3aM1SubSeq[2016];
.global .align 4 .b8 mrg32k3aM2SubSeq[2016];
.global .align 4 .b8 mrg32k3aM1Seq[2304];
.global .align 4 .b8 mrg32k3aM2Seq[2304];
.const .align 8 .b8 __cr_lgamma_table[72];
.const .align 4 .f32 d_light_irradiance = 0f42200000;
.const .align 4 .b8 d_scene_objects[1248];
.const .align 4 .b8 d_camera_position[12] = {0, 0, 22, 67, 0, 0, 200, 195, 0, 0, 22, 67};
.const .align 4 .b8 d_camera_direction[12] = {0, 0, 0, 0, 0, 0, 128, 63};
.const .align 4 .f32 d_camera_focal_length = 0f43480000;
.const .align 4 .f32 d_camera_width = 0f43160000;
.const .align 4 .f32 d_camera_height = 0f43160000;
.const .align 4 .f32 d_camera_pixel_width = 0f3E160000;
.const .align 4 .f32 d_camera_pixel_height = 0f3E160000;

.visible .entry _Z12render_pixelPhP17curandStateXORWOW(
	.param .u64 .ptr .align 1 _Z12render_pixelPhP17curandStateXORWOW_param_0,
	.param .u64 .ptr .align 1 _Z12render_pixelPhP17curandStateXORWOW_param_1
)
{
	.reg .pred 	%p<21>;
	.reg .b16 	%rs<4>;
	.reg .b32 	%r<67>;
	.reg .b32 	%f<193>;
	.reg .b64 	%rd<20>;
	.reg .b64 	%fd<20>;

	ld.param.u64 	%rd2, [_Z12render_pixelPhP17curandStateXORWOW_param_1];
	cvta.to.global.u64 	%rd3, %rd2;
	mov.u32 	%r26, %ctaid.x;
	mov.u32 	%r27, %tid.x;
	add.s32 	%r1, %r26, %r27;
	mov.u32 	%r28, %ctaid.y;
	mov.u32 	%r29, %tid.y;
	add.s32 	%r2, %r28, %r29;
	ld.const.f32 	%f1, [d_camera_position];
	ld.const.f32 	%f2, [d_camera_position+4];
	ld.const.f32 	%f3, [d_camera_position+8];
	mul.wide.u32 	%rd4, %r27, 48;
	add.s64 	%rd5, %rd3, %rd4;
	ld.global.v2.u32 	{%r3, %r62}, [%rd5];
	ld.global.v2.u32 	{%r61, %r60}, [%rd5+8];
	ld.global.v2.u32 	{%r59, %r58}, [%rd5+16];
	mov.f32 	%f189, 0f00000000;
	mov.b32 	%r63, 0;
	ld.const.f32 	%f36, [d_camera_pixel_width];
	cvt.f64.f32 	%fd3, %f36;
	ld.const.f32 	%f40, [d_camera_pixel_height];
	cvt.f64.f32 	%fd7, %f40;
	cvt.rn.f64.s32 	%fd9, %r1;
	add.f64 	%fd10, %fd9, 0d3FE0000000000000;
	add.f64 	%fd11, %fd10, 0dC080000000000000;
	mul.f64 	%fd12, %fd11, %fd3;
	cvt.rn.f64.u32 	%fd13, %r2;
	add.f64 	%fd14, %fd13, 0d3FE0000000000000;
	add.f64 	%fd15, %fd14, 0dC080000000000000;
	mul.f64 	%fd16, %fd15, %fd7;
	ld.const.f32 	%f52, [d_camera_focal_length];
	add.f32 	%f53, %f52, %f2;
	add.f32 	%f54, %f53, 0f00000000;
	sub.f32 	%f55, %f54, %f2;
	mov.u64 	%rd7, d_scene_objects;
	ld.const.f32 	%f29, [d_light_irradiance];
	mov.u32 	%r57, %r3;
$L__BB0_1:
	mov.u32 	%r14, %r62;
	mov.u32 	%r13, %r61;
	mov.u32 	%r62, %r60;
	mov.u32 	%r61, %r59;
	mov.u32 	%r60, %r58;
	shr.u32 	%r32, %r14, 2;
	xor.b32  	%r33, %r32, %r14;
	shl.b32 	%r34, %r60, 4;
	shl.b32 	%r35, %r33, 1;
	xor.b32  	%r36, %r35, %r34;
	xor.b32  	%r37, %r36, %r33;
	xor.b32  	%r59, %r37, %r60;
	add.s32 	%r38, %r57, %r59;
	add.s32 	%r39, %r38, 362437;
	cvt.rn.f32.u32 	%f34, %r39;
	fma.rn.f32 	%f35, %f34, 0f2F800000, 0f2F000000;
	cvt.f64.f32 	%fd1, %f35;
	add.f64 	%fd2, %fd1, 0dBFE0000000000000;
	mul.f64 	%fd4, %fd2, %fd3;
	cvt.rn.f32.f64 	%f37, %fd4;
	shr.u32 	%r40, %r13, 2;
	xor.b32  	%r41, %r40, %r13;
	shl.b32 	%r42, %r59, 4;
	shl.b32 	%r43, %r41, 1;
	xor.b32  	%r44, %r43, %r42;
	xor.b32  	%r45, %r44, %r41;
	xor.b32  	%r58, %r45, %r59;
	add.s32 	%r57, %r57, 724874;
	add.s32 	%r46, %r58, %r57;
	cvt.rn.f32.u32 	%f38, %r46;
	fma.rn.f32 	%f39, %f38, 0f2F800000, 0f2F000000;
	cvt.f64.f32 	%fd5, %f39;
	add.f64 	%fd6, %fd5, 0dBFE0000000000000;
	mul.f64 	%fd8, %fd6, %fd7;
	cvt.rn.f32.f64 	%f41, %fd8;
	cvt.rn.f32.f64 	%f42, %fd12;
	add.f32 	%f43, %f1, %f42;
	add.f32 	%f44, %f43, %f37;
	cvt.rn.f32.f64 	%f45, %fd16;
	add.f32 	%f46, %f3, %f45;
	add.f32 	%f47, %f46, %f41;
	sub.f32 	%f48, %f44, %f1;
	sub.f32 	%f49, %f47, %f3;
	abs.f32 	%f50, %f48;
	abs.f32 	%f51, %f49;
	abs.f32 	%f56, %f55;
	add.f32 	%f57, %f50, %f56;
	add.f32 	%f58, %f57, %f51;
	min.f32 	%f59, %f50, %f56;
	max.f32 	%f60, %f50, %f56;
	min.f32 	%f61, %f60, %f51;
	max.f32 	%f62, %f60, %f51;
	mov.b32 	%r47, %f62;
	and.b32  	%r48, %r47, -33554432;
	xor.b32  	%r49, %r48, 2122317824;
	mov.b32 	%f63, %r49;
	mul.f32 	%f64, %f61, %f63;
	mul.f32 	%f65, %f59, %f63;
	mul.f32 	%f66, %f62, %f63;
	mul.f32 	%f67, %f64, %f64;
	fma.rn.f32 	%f68, %f65, %f65, %f67;
	fma.rn.f32 	%f69, %f66, %f66, %f68;
	sqrt.rn.f32 	%f70, %f69;
	or.b32  	%r50, %r48, 8388608;
	mov.b32 	%f71, %r50;
	mul.f32 	%f72, %f70, %f71;
	setp.gt.f32 	%p1, %f58, %f62;
	selp.f32 	%f73, %f72, %f58, %p1;
	setp.eq.f32 	%p2, %f62, 0f7F800000;
	rcp.rn.f32 	%f74, %f73;
	selp.f32 	%f75, 0f00000000, %f74, %p2;
	mul.f32 	%f5, %f48, %f75;
	mul.f32 	%f6, %f55, %f75;
	mul.f32 	%f7, %f49, %f75;
	mov.b32 	%r65, -1;
	mov.f32 	%f190, 0f4F000000;
	mov.b32 	%r64, 0;
$L__BB0_2:
	mul.wide.u32 	%rd6, %r64, 52;
	add.s64 	%rd8, %rd7, %rd6;
	ld.const.f32 	%f9, [%rd8];
	ld.const.f32 	%f10, [%rd8+4];
	ld.const.f32 	%f11, [%rd8+8];
	sub.f32 	%f76, %f9, %f1;
	sub.f32 	%f77, %f10, %f2;
	sub.f32 	%f78, %f11, %f3;
	mul.f32 	%f79, %f6, %f77;
	fma.rn.f32 	%f80, %f5, %f76, %f79;
	fma.rn.f32 	%f81, %f7, %f78, %f80;
	mul.f32 	%f82, %f5, %f81;
	mul.f32 	%f83, %f6, %f81;
	mul.f32 	%f84, %f7, %f81;
	sub.f32 	%f12, %f9, %f82;
	sub.f32 	%f13, %f10, %f83;
	sub.f32 	%f85, %f11, %f84;
	ld.const.f32 	%f14, [%rd8+12];
	ld.const.f32 	%f15, [%rd8+16];
	ld.const.f32 	%f16, [%rd8+20];
	sub.f32 	%f86, %f14, %f1;
	sub.f32 	%f87, %f15, %f2;
	sub.f32 	%f88, %f16, %f3;
	mul.f32 	%f89, %f6, %f87;
	fma.rn.f32 	%f90, %f5, %f86, %f89;
	fma.rn.f32 	%f91, %f7, %f88, %f90;
	mul.f32 	%f92, %f5, %f91;
	mul.f32 	%f93, %f6, %f91;
	mul.f32 	%f94, %f7, %f91;
	sub.f32 	%f17, %f14, %f92;
	sub.f32 	%f18, %f15, %f93;
	sub.f32 	%f95, %f16, %f94;
	ld.const.f32 	%f19, [%rd8+24];
	ld.const.f32 	%f20, [%rd8+28];
	ld.const.f32 	%f21, [%rd8+32];
	sub.f32 	%f96, %f19, %f1;
	sub.f32 	%f97, %f20, %f2;
	sub.f32 	%f98, %f21, %f3;
	mul.f32 	%f99, %f6, %f97;
	fma.rn.f32 	%f100, %f5, %f96, %f99;
	fma.rn.f32 	%f101, %f7, %f98, %f100;
	mul.f32 	%f102, %f5, %f101;
	mul.f32 	%f103, %f6, %f101;
	mul.f32 	%f104, %f7, %f101;
	sub.f32 	%f22, %f19, %f102;
	sub.f32 	%f23, %f20, %f103;
	sub.f32 	%f105, %f21, %f104;
	sub.f32 	%f106, %f12, %f1;
	sub.f32 	%f107, %f13, %f2;
	sub.f32 	%f108, %f85, %f3;
	sub.f32 	%f109, %f17, %f1;
	sub.f32 	%f110, %f18, %f2;
	sub.f32 	%f111, %f95, %f3;
	sub.f32 	%f112, %f22, %f1;
	sub.f32 	%f113, %f23, %f2;
	sub.f32 	%f114, %f105, %f3;
	mul.f32 	%f115, %f107, %f111;
	mul.f32 	%f116, %f108, %f110;
	sub.f32 	%f117, %f115, %f116;
	mul.f32 	%f118, %f108, %f109;
	mul.f32 	%f119, %f106, %f111;
	sub.f32 	%f120, %f118, %f119;
	mul.f32 	%f121, %f6, %f120;
	fma.rn.f32 	%f122, %f5, %f117, %f121;
	mul.f32 	%f123, %f106, %f110;
	mul.f32 	%f124, %f107, %f109;
	sub.f32 	%f125, %f123, %f124;
	fma.rn.f32 	%f24, %f7, %f125, %f122;
	mul.f32 	%f126, %f110, %f114;
	mul.f32 	%f127, %f111, %f113;
	sub.f32 	%f128, %f126, %f127;
	mul.f32 	%f129, %f111, %f112;
	mul.f32 	%f130, %f109, %f114;
	sub.f32 	%f131, %f129, %f130;
	mul.f32 	%f132, %f6, %f131;
	fma.rn.f32 	%f133, %f5, %f128, %f132;
	mul.f32 	%f134, %f109, %f113;
	mul.f32 	%f135, %f110, %f112;
	sub.f32 	%f136, %f134, %f135;
	fma.rn.f32 	%f137, %f7, %f136, %f133;
	mul.f32 	%f138, %f108, %f113;
	mul.f32 	%f139, %f107, %f114;
	sub.f32 	%f140, %f138, %f139;
	mul.f32 	%f141, %f106, %f114;
	mul.f32 	%f142, %f108, %f112;
	sub.f32 	%f143, %f141, %f142;
	mul.f32 	%f144, %f6, %f143;
	fma.rn.f32 	%f145, %f5, %f140, %f144;
	mul.f32 	%f146, %f107, %f112;
	mul.f32 	%f147, %f106, %f113;
	sub.f32 	%f148, %f146, %f147;
	fma.rn.f32 	%f149, %f7, %f148, %f145;
	setp.gt.f32 	%p3, %f24, 0f00000000;
	setp.gt.f32 	%p4, %f137, 0f00000000;
	and.pred  	%p5, %p3, %p4;
	setp.gt.f32 	%p6, %f149, 0f00000000;
	and.pred  	%p7, %p5, %p6;
	@%p7 bra 	$L__BB0_4;
	setp.geu.f32 	%p8, %f24, 0f00000000;
	setp.geu.f32 	%p9, %f137, 0f00000000;
	or.pred  	%p10, %p8, %p9;
	setp.geu.f32 	%p11, %f149, 0f00000000;
	or.pred  	%p12, %p10, %p11;
	@%p12 bra 	$L__BB0_5;
$L__BB0_4:
	sub.f32 	%f150, %f17, %f12;
	sub.f32 	%f151, %f18, %f13;
	sub.f32 	%f152, %f22, %f12;
	sub.f32 	%f153, %f23, %f13;
	sub.f32 	%f154, %f1, %f12;
	sub.f32 	%f155, %f2, %f13;
	mul.f32 	%f156, %f150, %f153;
	mul.f32 	%f157, %f151, %f152;
	sub.f32 	%f158, %f156, %f157;
	mul.f32 	%f159, %f154, %f153;
	mul.f32 	%f160, %f155, %f152;
	sub.f32 	%f161, %f159, %f160;
	div.rn.f32 	%f162, %f161, %f158;
	mul.f32 	%f163, %f155, %f150;
	mul.f32 	%f164, %f154, %f151;
	sub.f32 	%f165, %f163, %f164;
	div.rn.f32 	%f166, %f165, %f158;
	sub.f32 	%f167, %f14, %f9;
	sub.f32 	%f168, %f15, %f10;
	sub.f32 	%f169, %f16, %f11;
	sub.f32 	%f170, %f19, %f9;
	sub.f32 	%f171, %f20, %f10;
	sub.f32 	%f172, %f21, %f11;
	fma.rn.f32 	%f173, %f162, %f167, %f9;
	fma.rn.f32 	%f174, %f166, %f170, %f173;
	fma.rn.f32 	%f175, %f162, %f168, %f10;
	fma.rn.f32 	%f176, %f166, %f171, %f175;
	fma.rn.f32 	%f177, %f162, %f169, %f11;
	fma.rn.f32 	%f178, %f166, %f172, %f177;
	sub.f32 	%f179, %f174, %f1;
	sub.f32 	%f180, %f176, %f2;
	sub.f32 	%f181, %f178, %f3;
	mul.f32 	%f182, %f6, %f180;
	fma.rn.f32 	%f183, %f5, %f179, %f182;
	fma.rn.f32 	%f184, %f7, %f181, %f183;
	setp.gt.f32 	%p13, %f184, 0f00000000;
	setp.lt.f32 	%p14, %f184, %f190;
	and.pred  	%p15, %p13, %p14;
	selp.b32 	%r65, %r64, %r65, %p15;
	selp.f32 	%f190, %f184, %f190, %p15;
$L__BB0_5:
	add.s32 	%r64, %r64, 1;
	setp.ne.s32 	%p16, %r64, 24;
	@%p16 bra 	$L__BB0_2;
	setp.lt.s32 	%p17, %r65, 0;
	@%p17 bra 	$L__BB0_9;
	mul.wide.u32 	%rd9, %r65, 52;
	add.s64 	%rd11, %rd7, %rd9;
	ld.const.u8 	%rs1, [%rd11+48];
	setp.eq.s16 	%p18, %rs1, 0;
	@%p18 bra 	$L__BB0_9;
	cvt.f64.f32 	%fd17, %f189;
	cvt.f64.f32 	%fd18, %f29;
	fma.rn.f64 	%fd19, %fd18, 0d3F50000000000000, %fd17;
	cvt.rn.f32.f64 	%f189, %fd19;
$L__BB0_9:
	add.s32 	%r63, %r63, 1;
	setp.ne.s32 	%p19, %r63, 1024;
	@%p19 bra 	$L__BB0_1;
	ld.param.u64 	%rd19, [_Z12render_pixelPhP17curandStateXORWOW_param_1];
	ld.param.u64 	%rd18, [_Z12render_pixelPhP17curandStateXORWOW_param_0];
	add.s32 	%r51, %r3, 742270976;
	cvta.to.global.u64 	%rd12, %rd19;
	mov.u32 	%r52, %tid.x;
	mul.wide.u32 	%rd13, %r52, 48;
	add.s64 	%rd14, %rd12, %rd13;
	st.global.v2.u32 	[%rd14+8], {%r61, %r60};
	st.global.v2.u32 	[%rd14+16], {%r59, %r58};
	st.global.v2.u32 	[%rd14], {%r51, %r62};
	cvta.to.global.u64 	%rd15, %rd18;
	setp.gt.f32 	%p20, %f189, %f29;
	selp.f32 	%f186, %f29, %f189, %p20;
	div.rn.f32 	%f187, %f186, %f29;
	mul.f32 	%f188, %f187, 0f437F0000;
	cvt.rzi.u32.f32 	%r53, %f188;
	cvt.u16.u32 	%rs2, %r53;
	shl.b32 	%r54, %r2, 10;
	add.s32 	%r55, %r54, %r1;
	mul.lo.s32 	%r56, %r55, 3;
	cvt.s64.s32 	%rd16, %r56;
	add.s64 	%rd17, %rd15, %rd16;
	mov.b16 	%rs3, 55;
	st.global.u8 	[%rd17], %rs3;
	st.global.u8 	[%rd17+1], %rs2;
	st.global.u8 	[%rd17+2], %rs2;
	ret;

}
	// .globl	_Z11init_curandP17curandStateXORWOWi
.visible .entry _Z11init_curandP17curandStateXORWOWi(
	.param .u64 .ptr .align 1 _Z11init_curandP17curandStateXORWOWi_param_0,
	.param .u32 _Z11init_curandP17curandStateXORWOWi_param_1
)
{
	.reg .pred 	%p<25>;
	.reg .b32 	%r<408>;
	.reg .b64 	%rd<18>;

	ld.param.u64 	%rd8, [_Z11init_curandP17curandStateXORWOWi_param_0];
	ld.param.u32 	%r182, [_Z11init_curandP17curandStateXORWOWi_param_1];
	cvta.to.global.u64 	%rd9, %rd8;
	mov.u32 	%r183, %tid.x;
	cvt.u64.u32 	%rd17, %r183;
	mul.wide.u32 	%rd10, %r183, 48;
	add.s64 	%rd2, %rd9, %rd10;
	xor.b32  	%r184, %r182, -1429050551;
	mul.lo.s32 	%r185, %r184, 1099087573;
	setp.gt.s32 	%p1, %r182, -1;
	selp.b32 	%r186, -644748465, -1947113066, %p1;
	add.s32 	%r187, %r186, %r185;
	add.s32 	%r188, %r187, 6615241;
	add.s32 	%r189, %r185, 123456789;
	st.global.v2.u32 	[%rd2], {%r188, %r189};
	xor.b32  	%r190, %r185, 362436069;
	add.s32 	%r191, %r186, 521288629;
	st.global.v2.u32 	[%rd2+8], {%r190, %r191};
	xor.b32  	%r192, %r186, 88675123;
	add.s32 	%r193, %r185, 5783321;
	st.global.v2.u32 	[%rd2+16], {%r192, %r193};
	setp.eq.s32 	%p2, %r183, 0;
	@%p2 bra 	$L__BB1_42;
	mov.b32 	%r314, 0;
	mov.u64 	%rd12, precalc_xorwow_matrix;
$L__BB1_2:
	and.b64  	%rd4, %rd17, 3;
	setp.eq.s64 	%p3, %rd4, 0;
	@%p3 bra 	$L__BB1_41;
	mul.wide.u32 	%rd11, %r314, 3200;
	add.s64 	%rd5, %rd12, %rd11;
	cvt.u32.u64 	%r2, %rd4;
	mov.b32 	%r315, 0;
$L__BB1_4:
	mov.b32 	%r328, 0;
	mov.u32 	%r329, %r328;
	mov.u32 	%r330, %r328;
	mov.u32 	%r331, %r328;
	mov.u32 	%r332, %r328;
	mov.u32 	%r321, %r328;
$L__BB1_5:
	mul.wide.u32 	%rd13, %r321, 4;
	add.s64 	%rd14, %rd2, %rd13;
	ld.global.u32 	%r10, [%rd14+4];
	shl.b32 	%r11, %r321, 5;
	mov.b32 	%r327, 0;
$L__BB1_6:
	.pragma "nounroll";
	shr.u32 	%r198, %r10, %r327;
	and.b32  	%r199, %r198, 1;
	setp.eq.b32 	%p4, %r199, 1;
	not.pred 	%p5, %p4;
	add.s32 	%r200, %r11, %r327;
	mul.lo.s32 	%r201, %r200, 5;
	mul.wide.u32 	%rd15, %r201, 4;
	add.s64 	%rd6, %rd5, %rd15;
	@%p5 bra 	$L__BB1_8;
	ld.global.u32 	%r202, [%rd6];
	xor.b32  	%r332, %r332, %r202;
	ld.global.u32 	%r203, [%rd6+4];
	xor.b32  	%r331, %r331, %r203;
	ld.global.u32 	%r204, [%rd6+8];
	xor.b32  	%r330, %r330, %r204;
	ld.global.u32 	%r205, [%rd6+12];
	xor.b32  	%r329, %r329, %r205;
	ld.global.u32 	%r206, [%rd6+16];
	xor.b32  	%r328, %r328, %r206;
$L__BB1_8:
	and.b32  	%r208, %r198, 2;
	setp.eq.s32 	%p6, %r208, 0;
	@%p6 bra 	$L__BB1_10;
	ld.global.u32 	%r209, [%rd6+20];
	xor.b32  	%r332, %r332, %r209;
	ld.global.u32 	%r210, [%rd6+24];
	xor.b32  	%r331, %r331, %r210;
	ld.global.u32 	%r211, [%rd6+28];
	xor.b32  	%r330, %r330, %r211;
	ld.global.u32 	%r212, [%rd6+32];
	xor.b32  	%r329, %r329, %r212;
	ld.global.u32 	%r213, [%rd6+36];
	xor.b32  	%r328, %r328, %r213;
$L__BB1_10:
	and.b32  	%r215, %r198, 4;
	setp.eq.s32 	%p7, %r215, 0;
	@%p7 bra 	$L__BB1_12;
	ld.global.u32 	%r216, [%rd6+40];
	xor.b32  	%r332, %r332, %r216;
	ld.global.u32 	%r217, [%rd6+44];
	xor.b32  	%r331, %r331, %r217;
	ld.global.u32 	%r218, [%rd6+48];
	xor.b32  	%r330, %r330, %r218;
	ld.global.u32 	%r219, [%rd6+52];
	xor.b32  	%r329, %r329, %r219;
	ld.global.u32 	%r220, [%rd6+56];
	xor.b32  	%r328, %r328, %r220;
$L__BB1_12:
	and.b32  	%r222, %r198, 8;
	setp.eq.s32 	%p8, %r222, 0;
	@%p8 bra 	$L__BB1_14;
	ld.global.u32 	%r223, [%rd6+60];
	xor.b32  	%r332, %r332, %r223;
	ld.global.u32 	%r224, [%rd6+64];
	xor.b32  	%r331, %r331, %r224;
	ld.global.u32 	%r225, [%rd6+68];
	xor.b32  	%r330, %r330, %r225;
	ld.global.u32 	%r226, [%rd6+72];
	xor.b32  	%r329, %r329, %r226;
	ld.global.u32 	%r227, [%rd6+76];
	xor.b32  	%r328, %r328, %r227;
$L__BB1_14:
	and.b32  	%r229, %r198, 16;
	setp.eq.s32 	%p9, %r229, 0;
	@%p9 bra 	$L__BB1_16;
	ld.global.u32 	%r230, [%rd6+80];
	xor.b32  	%r332, %r332, %r230;
	ld.global.u32 	%r231, [%rd6+84];
	xor.b32  	%r331, %r331, %r231;
	ld.global.u32 	%r232, [%rd6+88];
	xor.b32  	%r330, %r330, %r232;
	ld.global.u32 	%r233, [%rd6+92];
	xor.b32  	%r329, %r329, %r233;
	ld.global.u32 	%r234, [%rd6+96];
	xor.b32  	%r328, %r328, %r234;
$L__BB1_16:
	and.b32  	%r236, %r198, 32;
	setp.eq.s32 	%p10, %r236, 0;
	@%p10 bra 	$L__BB1_18;
	ld.global.u32 	%r237, [%rd6+100];
	xor.b32  	%r332, %r332, %r237;
	ld.global.u32 	%r238, [%rd6+104];
	xor.b32  	%r331, %r331, %r238;
	ld.global.u32 	%r239, [%rd6+108];
	xor.b32  	%r330, %r330, %r239;
	ld.global.u32 	%r240, [%rd6+112];
	xor.b32  	%r329, %r329, %r240;
	ld.global.u32 	%r241, [%rd6+116];
	xor.b32  	%r328, %r328, %r241;
$L__BB1_18:
	and.b32  	%r243, %r198, 64;
	setp.eq.s32 	%p11, %r243, 0;
	@%p11 bra 	$L__BB1_20;
	ld.global.u32 	%r244, [%rd6+120];
	xor.b32  	%r332, %r332, %r244;
	ld.global.u32 	%r245, [%rd6+124];
	xor.b32  	%r331, %r331, %r245;
	ld.global.u32 	%r246, [%rd6+128];
	xor.b32  	%r330, %r330, %r246;
	ld.global.u32 	%r247, [%rd6+132];
	xor.b32  	%r329, %r329, %r247;
	ld.global.u32 	%r248, [%rd6+136];
	xor.b32  	%r328, %r328, %r248;
$L__BB1_20:
	and.b32  	%r250, %r198, 128;
	setp.eq.s32 	%p12, %r250, 0;
	@%p12 bra 	$L__BB1_22;
	ld.global.u32 	%r251, [%rd6+140];
	xor.b32  	%r332, %r332, %r251;
	ld.global.u32 	%r252, [%rd6+144];
	xor.b32  	%r331, %r331, %r252;
	ld.global.u32 	%r253, [%rd6+148];
	xor.b32  	%r330, %r330, %r253;
	ld.global.u32 	%r254, [%rd6+152];
	xor.b32  	%r329, %r329, %r254;
	ld.global.u32 	%r255, [%rd6+156];
	xor.b32  	%r328, %r328, %r255;
$L__BB1_22:
	and.b32  	%r257, %r198, 256;
	setp.eq.s32 	%p13, %r257, 0;
	@%p13 bra 	$L__BB1_24;
	ld.global.u32 	%r258, [%rd6+160];
	xor.b32  	%r332, %r332, %r258;
	ld.global.u32 	%r259, [%rd6+164];
	xor.b32  	%r331, %r331, %r259;
	ld.global.u32 	%r260, [%rd6+168];
	xor.b32  	%r330, %r330, %r260;
	ld.global.u32 	%r261, [%rd6+172];
	xor.b32  	%r329, %r329, %r261;
	ld.global.u32 	%r262, [%rd6+176];
	xor.b32  	%r328, %r328, %r262;
$L__BB1_24:
	and.b32  	%r264, %r198, 512;
	setp.eq.s32 	%p14, %r264, 0;
	@%p14 bra 	$L__BB1_26;
	ld.global.u32 	%r265, [%rd6+180];
	xor.b32  	%r332, %r332, %r265;
	ld.global.u32 	%r266, [%rd6+184];
	xor.b32  	%r331, %r331, %r266;
	ld.global.u32 	%r267, [%rd6+188];
	xor.b32  	%r330, %r330, %r267;
	ld.global.u32 	%r268, [%rd6+192];
	xor.b32  	%r329, %r329, %r268;
	ld.global.u32 	%r269, [%rd6+196];
	xor.b32  	%r328, %r328, %r269;
$L__BB1_26:
	and.b32  	%r271, %r198, 1024;
	setp.eq.s32 	%p15, %r271, 0;
	@%p15 bra 	$L__BB1_28;
	ld.global.u32 	%r272, [%rd6+200];
	xor.b32  	%r332, %r332, %r272;
	ld.global.u32 	%r273, [%rd6+204];
	xor.b32  	%r331, %r331, %r273;
	ld.global.u32 	%r274, [%rd6+208];
	xor.b32  	%r330, %r330, %r274;
	ld.global.u32 	%r275, [%rd6+212];
	xor.b32  	%r329, %r329, %r275;
	ld.global.u32 	%r276, [%rd6+216];
	xor.b32  	%r328, %r328, %r276;
$L__BB1_28:
	and.b32  	%r278, %r198, 2048;
	setp.eq.s32 	%p16, %r278, 0;
	@%p16 bra 	$L__BB1_30;
	ld.global.u32 	%r279, [%rd6+220];
	xor.b32  	%r332, %r332, %r279;
	ld.global.u32 	%r280, [%rd6+224];
	xor.b32  	%r331, %r331, %r280;
	ld.global.u32 	%r281, [%rd6+228];
	xor.b32  	%r330, %r330, %r281;
	ld.global.u32 	%r282, [%rd6+232];
	xor.b32  	%r329, %r329, %r282;
	ld.global.u32 	%r283, [%rd6+236];
	xor.b32  	%r328, %r328, %r283;
$L__BB1_30:
	and.b32  	%r285, %r198, 4096;
	setp.eq.s32 	%p17, %r285, 0;
	@%p17 bra 	$L__BB1_32;
	ld.global.u32 	%r286, [%rd6+240];
	xor.b32  	%r332, %r332, %r286;
	ld.global.u32 	%r287, [%rd6+244];
	xor.b32  	%r331, %r331, %r287;
	ld.global.u32 	%r288, [%rd6+248];
	xor.b32  	%r330, %r330, %r288;
	ld.global.u32 	%r289, [%rd6+252];
	xor.b32  	%r329, %r329, %r289;
	ld.global.u32 	%r290, [%rd6+256];
	xor.b32  	%r328, %r328, %r290;
$L__BB1_32:
	and.b32  	%r292, %r198, 8192;
	setp.eq.s32 	%p18, %r292, 0;
	@%p18 bra 	$L__BB1_34;
	ld.global.u32 	%r293, [%rd6+260];
	xor.b32  	%r332, %r332, %r293;
	ld.global.u32 	%r294, [%rd6+264];
	xor.b32  	%r331, %r331, %r294;
	ld.global.u32 	%r295, [%rd6+268];
	xor.b32  	%r330, %r330, %r295;
	ld.global.u32 	%r296, [%rd6+272];
	xor.b32  	%r329, %r329, %r296;
	ld.global.u32 	%r297, [%rd6+276];
	xor.b32  	%r328, %r328, %r297;
$L__BB1_34:
	and.b32  	%r299, %r198, 16384;
	setp.eq.s32 	%p19, %r299, 0;
	@%p19 bra 	$L__BB1_36;
	ld.global.u32 	%r300, [%rd6+280];
	xor.b32  	%r332, %r332, %r300;
	ld.global.u32 	%r301, [%rd6+284];
	xor.b32  	%r331, %r331, %r301;
	ld.global.u32 	%r302, [%rd6+288];
	xor.b32  	%r330, %r330, %r302;
	ld.global.u32 	%r303, [%rd6+292];
	xor.b32  	%r329, %r329, %r303;
	ld.global.u32 	%r304, [%rd6+296];
	xor.b32  	%r328, %r328, %r304;
$L__BB1_36:
	and.b32  	%r306, %r198, 32768;
	setp.eq.s32 	%p20, %r306, 0;
	@%p20 bra 	$L__BB1_38;
	ld.global.u32 	%r307, [%rd6+300];
	xor.b32  	%r332, %r332, %r307;
	ld.global.u32 	%r308, [%rd6+304];
	xor.b32  	%r331, %r331, %r308;
	ld.global.u32 	%r309, [%rd6+308];
	xor.b32  	%r330, %r330, %r309;
	ld.global.u32 	%r310, [%rd6+312];
	xor.b32  	%r329, %r329, %r310;
	ld.global.u32 	%r311, [%rd6+316];
	xor.b32  	%r328, %r328, %r311;
$L__BB1_38:
	add.s32 	%r327, %r327, 16;
	setp.ne.s32 	%p21, %r327, 32;
	@%p21 bra 	$L__BB1_6;
	mad.lo.s32 	%r312, %r321, -31, %r11;
	add.s32 	%r321, %r312, 1;
	setp.ne.s32 	%p22, %r321, 5;
	@%p22 bra 	$L__BB1_5;
	st.global.u32 	[%rd2+4], %r332;
	st.global.u32 	[%rd2+8], %r331;
	st.global.u32 	[%rd2+12], %r330;
	st.global.u32 	[%rd2+16], %r329;
	st.global.u32 	[%rd2+20], %r328;
	add.s32 	%r315, %r315, 1;
	setp.lt.u32 	%p23, %r315, %r2;
	@%p23 bra 	$L__BB1_4;
$L__BB1_41:
	shr.u64 	%rd7, %rd17, 2;
	add.s32 	%r314, %r314, 1;
	setp.gt.u64 	%p24, %rd17, 3;
	mov.u64 	%rd17, %rd7;
	@%p24 bra 	$L__BB1_2;
$L__BB1_42:
	mov.b32 	%r313, 0;
	st.global.v2.u32 	[%rd2+24], {%r313, %r313};
	st.global.u32 	[%rd2+32], %r313;
	mov.b64 	%rd16, 0;
	st.global.u64 	[%rd2+40], %rd16;
	ret;

}


// ===== COMPILED SASS (sm_100) =====

	.target	sm_100

	.elftype	@"ET_EXEC"


//--------------------- .note.nv.tkinfo           --------------------------
	.section	.note.nv.tkinfo,"",@"SHT_NOTE"
	.sectionflags	@"SHF_NOTE_NV_TKINFO"
	.tkinfo
        /*0018*/ 	.word	0x00000002
        /*0030*/ 	.string	""
        /*0030*/ 	.string	"ptxas"
        /*0030*/ 	.string	"Cuda compilation tools, release 13.0, V13.0.88"
        /*0030*/ 	.string	"Build cuda_13.0.r13.0/compiler.36424714_0"
        /*0030*/ 	.string	"-arch sm_100 -m 64 "



//--------------------- .note.nv.cuinfo           --------------------------
	.section	.note.nv.cuinfo,"",@"SHT_NOTE"
	.sectionflags	@"SHF_NOTE_NV_CUINFO"
        /*0018*/ 	.short	0x0002
        /*001a*/ 	.short	0x0064
        /*001c*/ 	.short	0x0082
	.zero		2


//--------------------- .nv.info                  --------------------------
	.section	.nv.info,"",@"SHT_CUDA_INFO"
	.align	4


	//----- nvinfo : EIATTR_REGCOUNT
	.align		4
        /*0000*/ 	.byte	0x04, 0x2f
        /*0002*/ 	.short	(.L_19 - .L_18)
	.align		4
.L_18:
        /*0004*/ 	.word	index@(_Z12render_pixelPhP17curandStateXORWOW)
        /*0008*/ 	.word	0x00000030


	//----- nvinfo : EIATTR_FRAME_SIZE
	.align		4
.L_19:
        /*000c*/ 	.byte	0x04, 0x11
        /*000e*/ 	.short	(.L_21 - .L_20)
	.align		4
.L_20:
        /*0010*/ 	.word	index@($__internal_2_$__cuda_sm3x_div_rn_noftz_f32_slowpath)
        /*0014*/ 	.word	0x00000000


	//----- nvinfo : EIATTR_FRAME_SIZE
	.align		4
.L_21:
        /*0018*/ 	.byte	0x04, 0x11
        /*001a*/ 	.short	(.L_23 - .L_22)
	.align		4
.L_22:
        /*001c*/ 	.word	index@($__internal_1_$__cuda_sm20_sqrt_rn_f32_slowpath)
        /*0020*/ 	.word	0x00000000


	//----- nvinfo : EIATTR_FRAME_SIZE
	.align		4
.L_23:
        /*0024*/ 	.byte	0x04, 0x11
        /*0026*/ 	.short	(.L_25 - .L_24)
	.align		4
.L_24:
        /*0028*/ 	.word	index@($__internal_0_$__cuda_sm20_rcp_rn_f32_slowpath)
        /*002c*/ 	.word	0x00000000


	//----- nvinfo : EIATTR_FRAME_SIZE
	.align		4
.L_25:
        /*0030*/ 	.byte	0x04, 0x11
        /*0032*/ 	.short	(.L_27 - .L_26)
	.align		4
.L_26:
        /*0034*/ 	.word	index@(_Z12render_pixelPhP17curandStateXORWOW)
        /*0038*/ 	.word	0x00000000


	//----- nvinfo : EIATTR_REGCOUNT
	.align		4
.L_27:
        /*003c*/ 	.byte	0x04, 0x2f
        /*003e*/ 	.short	(.L_29 - .L_28)
	.align		4
.L_28:
        /*0040*/ 	.word	index@(_Z11init_curandP17curandStateXORWOWi)
        /*0044*/ 	.word	0x0000001f


	//----- nvinfo : EIATTR_FRAME_SIZE
	.align		4
.L_29:
        /*0048*/ 	.byte	0x04, 0x11
        /*004a*/ 	.short	(.L_31 - .L_30)
	.align		4
.L_30:
        /*004c*/ 	.word	index@(_Z11init_curandP17curandStateXORWOWi)
        /*0050*/ 	.word	0x00000000


	//----- nvinfo : EIATTR_MIN_STACK_SIZE
	.align		4
.L_31:
        /*0054*/ 	.byte	0x04, 0x12
        /*0056*/ 	.short	(.L_33 - .L_32)
	.align		4
.L_32:
        /*0058*/ 	.word	index@(_Z11init_curandP17curandStateXORWOWi)
        /*005c*/ 	.word	0x00000000


	//----- nvinfo : EIATTR_MIN_STACK_SIZE
	.align		4
.L_33:
        /*0060*/ 	.byte	0x04, 0x12
        /*0062*/ 	.short	(.L_35 - .L_34)
	.align		4
.L_34:
        /*0064*/ 	.word	index@(_Z12render_pixelPhP17curandStateXORWOW)
        /*0068*/ 	.word	0x00000000
.L_35:


//--------------------- .nv.compat                --------------------------
	.section	.nv.compat,"",@"SHT_CUDA_COMPAT_INFO"
	.align	4
        /*0000*/ 	.byte	0x02, 0x09, 0x00, 0x00, 0x02, 0x02, 0x01, 0x00, 0x02, 0x05, 0x05, 0x00, 0x03, 0x07, 0x01, 0x01
        /*0010*/ 	.byte	0x02, 0x03, 0x00, 0x00, 0x02, 0x06, 0x01, 0x00, 0x04, 0x0b, 0x08, 0x00, 0x01, 0x00, 0x00, 0x00
        /*0020*/ 	.byte	0x00, 0x00, 0x00, 0x00


//--------------------- .nv.info._Z11init_curandP17curandStateXORWOWi --------------------------
	.section	.nv.info._Z11init_curandP17curandStateXORWOWi,"",@"SHT_CUDA_INFO"
	.sectionflags	@""
	.align	4


	//----- nvinfo : EIATTR_CUDA_API_VERSION
	.align		4
        /*0000*/ 	.byte	0x04, 0x37
        /*0002*/ 	.short	(.L_37 - .L_36)
.L_36:
        /*0004*/ 	.word	0x00000082


	//----- nvinfo : EIATTR_KPARAM_INFO
	.align		4
.L_37:
        /*0008*/ 	.byte	0x04, 0x17
        /*000a*/ 	.short	(.L_39 - .L_38)
.L_38:
        /*000c*/ 	.word	0x00000000
        /*0010*/ 	.short	0x0001
        /*0012*/ 	.short	0x0008
        /*0014*/ 	.byte	0x00, 0xf0, 0x11, 0x00


	//----- nvinfo : EIATTR_KPARAM_INFO
	.align		4
.L_39:
        /*0018*/ 	.byte	0x04, 0x17
        /*001a*/ 	.short	(.L_41 - .L_40)
.L_40:
        /*001c*/ 	.word	0x00000000
        /*0020*/ 	.short	0x0000
        /*0022*/ 	.short	0x0000
        /*0024*/ 	.byte	0x00, 0xf5, 0x21, 0x00


	//----- nvinfo : EIATTR_SPARSE_MMA_MASK
	.align		4
.L_41:
        /*0028*/ 	.byte	0x03, 0x50
        /*002a*/ 	.short	0x0000


	//----- nvinfo : EIATTR_MAXREG_COUNT
	.align		4
        /*002c*/ 	.byte	0x03, 0x1b
        /*002e*/ 	.short	0x00ff


	//----- nvinfo : EIATTR_MERCURY_ISA_VERSION
	.align		4
        /*0030*/ 	.byte	0x03, 0x5f
        /*0032*/ 	.short	0x0101


	//----- nvinfo : EIATTR_VRC_CTA_INIT_COUNT
	.align		4
        /*0034*/ 	.byte	0x02, 0x4a
	.zero		1
	.zero		1


	//----- nvinfo : EIATTR_EXIT_INSTR_OFFSETS
	.align		4
        /*0038*/ 	.byte	0x04, 0x1c
        /*003a*/ 	.short	(.L_43 - .L_42)


	//   ....[0]....
.L_42:
        /*003c*/ 	.word	0x00000f30


	//----- nvinfo : EIATTR_CRS_STACK_SIZE
	.align		4
.L_43:
        /*0040*/ 	.byte	0x04, 0x1e
        /*0042*/ 	.short	(.L_45 - .L_44)
.L_44:
        /*0044*/ 	.word	0x00000000


	//----- nvinfo : EIATTR_CBANK_PARAM_SIZE
	.align		4
.L_45:
        /*0048*/ 	.byte	0x03, 0x19
        /*004a*/ 	.short	0x000c


	//----- nvinfo : EIATTR_PARAM_CBANK
	.align		4
        /*004c*/ 	.byte	0x04, 0x0a
        /*004e*/ 	.short	(.L_47 - .L_46)
	.align		4
.L_46:
        /*0050*/ 	.word	index@(.nv.constant0._Z11init_curandP17curandStateXORWOWi)
        /*0054*/ 	.short	0x0380
        /*0056*/ 	.short	0x000c


	//----- nvinfo : EIATTR_SW_WAR
	.align		4
.L_47:
        /*0058*/ 	.byte	0x04, 0x36
        /*005a*/ 	.short	(.L_49 - .L_48)
.L_48:
        /*005c*/ 	.word	0x00000008
.L_49:


//--------------------- .nv.info._Z12render_pixelPhP17curandStateXORWOW --------------------------
	.section	.nv.info._Z12render_pixelPhP17curandStateXORWOW,"",@"SHT_CUDA_INFO"
	.sectionflags	@""
	.align	4


	//----- nvinfo : EIATTR_CUDA_API_VERSION
	.align		4
        /*0000*/ 	.byte	0x04, 0x37
        /*0002*/ 	.short	(.L_51 - .L_50)
.L_50:
        /*0004*/ 	.word	0x00000082


	//----- nvinfo : EIATTR_KPARAM_INFO
	.align		4
.L_51:
        /*0008*/ 	.byte	0x04, 0x17
        /*000a*/ 	.short	(.L_53 - .L_52)
.L_52:
        /*000c*/ 	.word	0x00000000
        /*0010*/ 	.short	0x0001
        /*0012*/ 	.short	0x0008
        /*0014*/ 	.byte	0x00, 0xf5, 0x21, 0x00


	//----- nvinfo : EIATTR_KPARAM_INFO
	.align		4
.L_53:
        /*0018*/ 	.byte	0x04, 0x17
        /*001a*/ 	.short	(.L_55 - .L_54)
.L_54:
        /*001c*/ 	.word	0x00000000
        /*0020*/ 	.short	0x0000
        /*0022*/ 	.short	0x0000
        /*0024*/ 	.byte	0x00, 0xf5, 0x21, 0x00


	//----- nvinfo : EIATTR_SPARSE_MMA_MASK
	.align		4
.L_55:
        /*0028*/ 	.byte	0x03, 0x50
        /*002a*/ 	.short	0x0000


	//----- nvinfo : EIATTR_MAXREG_COUNT
	.align		4
        /*002c*/ 	.byte	0x03, 0x1b
        /*002e*/ 	.short	0x00ff


	//----- nvinfo : EIATTR_MERCURY_ISA_VERSION
	.align		4
        /*0030*/ 	.byte	0x03, 0x5f
        /*0032*/ 	.short	0x0101


	//----- nvinfo : EIATTR_VRC_CTA_INIT_COUNT
	.align		4
        /*0034*/ 	.byte	0x02, 0x4a
	.zero		1
	.zero		1


	//----- nvinfo : EIATTR_EXIT_INSTR_OFFSETS
	.align		4
        /*0038*/ 	.byte	0x04, 0x1c
        /*003a*/ 	.short	(.L_57 - .L_56)


	//   ....[0]....
.L_56:
        /*003c*/ 	.word	0x00001500


	//----- nvinfo : EIATTR_CRS_STACK_SIZE
	.align		4
.L_57:
        /*0040*/ 	.byte	0x04, 0x1e
        /*0042*/ 	.short	(.L_59 - .L_58)
.L_58:
        /*0044*/ 	.word	0x00000000


	//----- nvinfo : EIATTR_CBANK_PARAM_SIZE
	.align		4
.L_59:
        /*0048*/ 	.byte	0x03, 0x19
        /*004a*/ 	.short	0x0010


	//----- nvinfo : EIATTR_PARAM_CBANK
	.align		4
        /*004c*/ 	.byte	0x04, 0x0a
        /*004e*/ 	.short	(.L_61 - .L_60)
	.align		4
.L_60:
        /*0050*/ 	.word	index@(.nv.constant0._Z12render_pixelPhP17curandStateXORWOW)
        /*0054*/ 	.short	0x0380
        /*0056*/ 	.short	0x0010


	//----- nvinfo : EIATTR_SW_WAR
	.align		4
.L_61:
        /*0058*/ 	.byte	0x04, 0x36
        /*005a*/ 	.short	(.L_63 - .L_62)
.L_62:
        /*005c*/ 	.word	0x00000008
.L_63:


//--------------------- .nv.callgraph             --------------------------
	.section	.nv.callgraph,"",@"SHT_CUDA_CALLGRAPH"
	.align	4
	.sectionentsize	8
	.align		4
        /*0000*/ 	.word	0x00000000
	.align		4
        /*0004*/ 	.word	0xffffffff
	.align		4
        /*0008*/ 	.word	0x00000000
	.align		4
        /*000c*/ 	.word	0xfffffffe
	.align		4
        /*0010*/ 	.word	0x00000000
	.align		4
        /*0014*/ 	.word	0xfffffffd
	.align		4
        /*0018*/ 	.word	0x00000000
	.align		4
        /*001c*/ 	.word	0xfffffffc


//--------------------- .nv.constant4             --------------------------
	.section	.nv.constant4,"a",@progbits
	.align	8
	.align		8
.nv.constant4:
        /*0000*/ 	.dword	precalc_xorwow_matrix
	.align		8
        /*0008*/ 	.dword	precalc_xorwow_offset_matrix
	.align		8
        /*0010*/ 	.dword	mrg32k3aM1
	.align		8
        /*0018*/ 	.dword	mrg32k3aM2
	.align		8
        /*0020*/ 	.dword	mrg32k3aM1SubSeq
	.align		8
        /*0028*/ 	.dword	mrg32k3aM2SubSeq
	.align		8
        /*0030*/ 	.dword	mrg32k3aM1Seq
	.align		8
        /*0038*/ 	.dword	mrg32k3aM2Seq


//--------------------- .nv.constant3             --------------------------
	.section	.nv.constant3,"a",@progbits
	.align	8
.nv.constant3:
	.type		__cr_lgamma_table,@object
	.size		__cr_lgamma_table,(d_light_irradiance - __cr_lgamma_table)
__cr_lgamma_table:
        /*0000*/ 	.byte	0x00, 0x00, 0x00, 0x00, 0x00, 0x00, 0x00, 0x00, 0x00, 0x00, 0x00, 0x00, 0x00, 0x00, 0x00, 0x00
        /*0010*/ 	.byte	0xef, 0x39, 0xfa, 0xfe, 0x42, 0x2e, 0xe6, 0x3f, 0x02, 0x20, 0x2a, 0xfa, 0x0b, 0xab, 0xfc, 0x3f
        /*0020*/ 	.byte	0xf9, 0x2c, 0x92, 0x7c, 0xa7, 0x6c, 0x09, 0x40, 0xc9, 0x79, 0x44, 0x3c, 0x64, 0x26, 0x13, 0x40
        /*0030*/ 	.byte	0xca, 0x01, 0xcf, 0x3a, 0x27, 0x51, 0x1a, 0x40, 0x30, 0xcc, 0x2d, 0xf3, 0xe1, 0x0c, 0x21, 0x40
        /*0040*/ 	.byte	0x0d, 0xb7, 0xfc, 0x82, 0x8e, 0x35, 0x25, 0x40
	.type		d_light_irradiance,@object
	.size		d_light_irradiance,(d_scene_objects - d_light_irradiance)
d_light_irradiance:
        /*0048*/ 	.byte	0x00, 0x00, 0x20, 0x42
	.type		d_scene_objects,@object
	.size		d_scene_objects,(d_camera_position - d_scene_objects)
d_scene_objects:
	.zero		1248
	.type		d_camera_position,@object
	.size		d_camera_position,(d_camera_direction - d_camera_position)
d_camera_position:
        /*052c*/ 	.byte	0x00, 0x00, 0x16, 0x43, 0x00, 0x00, 0xc8, 0xc3, 0x00, 0x00, 0x16, 0x43
	.type		d_camera_direction,@object
	.size		d_camera_direction,(d_camera_focal_length - d_camera_direction)
d_camera_direction:
        /*0538*/ 	.byte	0x00, 0x00, 0x00, 0x00, 0x00, 0x00, 0x80, 0x3f, 0x00, 0x00, 0x00, 0x00
	.type		d_camera_focal_length,@object
	.size		d_camera_focal_length,(d_camera_width - d_camera_focal_length)
d_camera_focal_length:
        /*0544*/ 	.byte	0x00, 0x00, 0x48, 0x43
	.type		d_camera_width,@object
	.size		d_camera_width,(d_camera_height - d_camera_width)
d_camera_width:
        /*0548*/ 	.byte	0x00, 0x00, 0x16, 0x43
	.type		d_camera_height,@object
	.size		d_camera_height,(d_camera_pixel_width - d_camera_height)
d_camera_height:
        /*054c*/ 	.byte	0x00, 0x00, 0x16, 0x43
	.type		d_camera_pixel_width,@object
	.size		d_camera_pixel_width,(d_camera_pixel_height - d_camera_pixel_width)
d_camera_pixel_width:
        /*0550*/ 	.byte	0x00, 0x00, 0x16, 0x3e
	.type		d_camera_pixel_height,@object
	.size		d_camera_pixel_height,(.L_17 - d_camera_pixel_height)
d_camera_pixel_height:
        /*0554*/ 	.byte	0x00, 0x00, 0x16, 0x3e
.L_17:


//--------------------- .text._Z11init_curandP17curandStateXORWOWi --------------------------
	.section	.text._Z11init_curandP17curandStateXORWOWi,"ax",@progbits
	.align	128
        .global         _Z11init_curandP17curandStateXORWOWi
        .type           _Z11init_curandP17curandStateXORWOWi,@function
        .size           _Z11init_curandP17curandStateXORWOWi,(.L_x_45 - _Z11init_curandP17curandStateXORWOWi)
        .other          _Z11init_curandP17curandStateXORWOWi,@"STO_CUDA_ENTRY STV_DEFAULT"
_Z11init_curandP17curandStateXORWOWi:
.text._Z11init_curandP17curandStateXORWOWi:
[----:B------:R-:W-:Y:S08]  /*0000*/  LDC R1, c[0x0][0x37c] ;  /* 0x0000df00ff017b82 */ /* 0x000ff00000000800 */
[----:B------:R-:W0:Y:S01]  /*0010*/  LDC R4, c[0x0][0x388] ;  /* 0x0000e200ff047b82 */ /* 0x000e220000000800 */
[----:B------:R-:W1:Y:S01]  /*0020*/  S2R R13, SR_TID.X ;  /* 0x00000000000d7919 */ /* 0x000e620000002100 */
[----:B------:R-:W2:Y:S01]  /*0030*/  LDCU.64 UR4, c[0x0][0x358] ;  /* 0x00006b00ff0477ac */ /* 0x000ea20008000a00 */
[----:B------:R-:W-:Y:S01]  /*0040*/  IMAD.MOV.U32 R5, RZ, RZ, -0x266e14b1 ;  /* 0xd991eb4fff057424 */ /* 0x000fe200078e00ff */
[----:B------:R-:W-:Y:S04]  /*0050*/  BSSY.RECONVERGENT B0, `(.L_x_0) ;  /* 0x00000e7000007945 */ /* 0x000fe80003800200 */
[----:B------:R-:W1:Y:S01]  /*0060*/  LDC.64 R2, c[0x0][0x380] ;  /* 0x0000e000ff027b82 */ /* 0x000e620000000a00 */
[----:B0-----:R-:W-:-:S02]  /*0070*/  LOP3.LUT R0, R4, 0xaad26b49, RZ, 0x3c, !PT ;  /* 0xaad26b4904007812 */ /* 0x001fc400078e3cff */
[----:B------:R-:W-:-:S03]  /*0080*/  ISETP.GT.AND P0, PT, R4, -0x1, PT ;  /* 0xffffffff0400780c */ /* 0x000fc60003f04270 */
[----:B------:R-:W-:Y:S01]  /*0090*/  IMAD R0, R0, 0x4182bed5, RZ ;  /* 0x4182bed500007824 */ /* 0x000fe200078e02ff */
[----:B------:R-:W-:Y:S01]  /*00a0*/  SEL R5, R5, 0x8bf16996, P0 ;  /* 0x8bf1699605057807 */ /* 0x000fe20000000000 */
[----:B-1----:R-:W-:-:S03]  /*00b0*/  IMAD.WIDE.U32 R2, R13, 0x30, R2 ;  /* 0x000000300d027825 */ /* 0x002fc600078e0002 */
[C---:B------:R-:W-:Y:S02]  /*00c0*/  IADD3 R6, PT, PT, R5.reuse, 0x64f0c9, R0 ;  /* 0x0064f0c905067810 */ /* 0x040fe40007ffe000 */
[C---:B------:R-:W-:Y:S01]  /*00d0*/  LOP3.LUT R8, R0.reuse, 0x159a55e5, RZ, 0x3c, !PT ;  /* 0x159a55e500087812 */ /* 0x040fe200078e3cff */
[C---:B------:R-:W-:Y:S01]  /*00e0*/  VIADD R7, R0.reuse, 0x75bcd15 ;  /* 0x075bcd1500077836 */ /* 0x040fe20000000000 */
[----:B------:R-:W-:Y:S01]  /*00f0*/  LOP3.LUT R10, R5, 0x5491333, RZ, 0x3c, !PT ;  /* 0x05491333050a7812 */ /* 0x000fe200078e3cff */
[----:B------:R-:W-:Y:S01]  /*0100*/  VIADD R11, R0, 0x583f19 ;  /* 0x00583f19000b7836 */ /* 0x000fe20000000000 */
[----:B------:R-:W-:Y:S01]  /*0110*/  ISETP.NE.AND P0, PT, R13, RZ, PT ;  /* 0x000000ff0d00720c */ /* 0x000fe20003f05270 */
[----:B------:R-:W-:Y:S01]  /*0120*/  VIADD R9, R5, 0x1f123bb5 ;  /* 0x1f123bb505097836 */ /* 0x000fe20000000000 */
[----:B--2---:R0:W-:Y:S04]  /*0130*/  STG.E.64 desc[UR4][R2.64], R6 ;  /* 0x0000000602007986 */ /* 0x0041e8000c101b04 */
[----:B------:R0:W-:Y:S04]  /*0140*/  STG.E.64 desc[UR4][R2.64+0x8], R8 ;  /* 0x0000080802007986 */ /* 0x0001e8000c101b04 */
[----:B------:R0:W-:Y:S03]  /*0150*/  STG.E.64 desc[UR4][R2.64+0x10], R10 ;  /* 0x0000100a02007986 */ /* 0x0001e6000c101b04 */
[----:B------:R-:W-:Y:S05]  /*0160*/  @!P0 BRA `(.L_x_1) ;  /* 0x0000000c00548947 */ /* 0x000fea0003800000 */
[----:B------:R-:W-:Y:S01]  /*0170*/  IMAD.MOV.U32 R0, RZ, RZ, R13 ;  /* 0x000000ffff007224 */ /* 0x000fe200078e000d */
[----:B0-----:R-:W-:-:S07]  /*0180*/  CS2R R10, SRZ ;  /* 0x00000000000a7805 */ /* 0x001fce000001ff00 */
.L_x_7:
[----:B0-----:R-:W-:Y:S01]  /*0190*/  LOP3.LUT R2, R0, 0x3, RZ, 0xc0, !PT ;  /* 0x0000000300027812 */ /* 0x001fe200078ec0ff */
[----:B------:R-:W-:Y:S03]  /*01a0*/  BSSY.RECONVERGENT B1, `(.L_x_2) ;  /* 0x00000cb000017945 */ /* 0x000fe60003800200 */
[----:B------:R-:W-:-:S04]  /*01b0*/  ISETP.NE.U32.AND P0, PT, R2, RZ, PT ;  /* 0x000000ff0200720c */ /* 0x000fc80003f05070 */
[----:B------:R-:W-:-:S13]  /*01c0*/  ISETP.NE.AND.EX P0, PT, RZ, RZ, PT, P0 ;  /* 0x000000ffff00720c */ /* 0x000fda0003f05300 */
[----:B------:R-:W-:Y:S05]  /*01d0*/  @!P0 BRA `(.L_x_3) ;  /* 0x0000000c001c8947 */ /* 0x000fea0003800000 */
[----:B------:R-:W0:Y:S01]  /*01e0*/  LDC.64 R6, c[0x4][RZ] ;  /* 0x01000000ff067b82 */ /* 0x000e220000000a00 */
[----:B------:R-:W-:Y:S02]  /*01f0*/  IMAD.MOV.U32 R12, RZ, RZ, RZ ;  /* 0x000000ffff0c7224 */ /* 0x000fe400078e00ff */
[----:B0-----:R-:W-:-:S07]  /*0200*/  IMAD.WIDE.U32 R6, R10, 0xc80, R6 ;  /* 0x00000c800a067825 */ /* 0x001fce00078e0006 */
.L_x_6:
[----:B0-----:R-:W-:Y:S01]  /*0210*/  IMAD.MOV.U32 R13, RZ, RZ, RZ ;  /* 0x000000ffff0d7224 */ /* 0x001fe200078e00ff */
[----:B------:R-:W-:Y:S01]  /*0220*/  CS2R R2, SRZ ;  /* 0x0000000000027805 */ /* 0x000fe2000001ff00 */
[----:B------:R-:W-:Y:S01]  /*0230*/  IMAD.MOV.U32 R15, RZ, RZ, RZ ;  /* 0x000000ffff0f7224 */ /* 0x000fe200078e00ff */
[----:B------:R-:W-:-:S07]  /*0240*/  CS2R R4, SRZ ;  /* 0x0000000000047805 */ /* 0x000fce000001ff00 */
.L_x_5:
[----:B------:R-:W0:Y:S01]  /*0250*/  S2R R14, SR_TID.X ;  /* 0x00000000000e7919 */ /* 0x000e220000002100 */
[----:B------:R-:W0:Y:S02]  /*0260*/  LDC.64 R8, c[0x0][0x380] ;  /* 0x0000e000ff087b82 */ /* 0x000e240000000a00 */
[----:B0-----:R-:W-:-:S04]  /*0270*/  IMAD.WIDE.U32 R8, R14, 0x30, R8 ;  /* 0x000000300e087825 */ /* 0x001fc800078e0008 */
[----:B------:R-:W-:-:S05]  /*0280*/  IMAD.WIDE.U32 R8, R15, 0x4, R8 ;  /* 0x000000040f087825 */ /* 0x000fca00078e0008 */
[----:B------:R0:W5:Y:S01]  /*0290*/  LDG.E R16, desc[UR4][R8.64+0x4] ;  /* 0x0000040408107981 */ /* 0x000162000c1e1900 */
[----:B------:R-:W-:-:S07]  /*02a0*/  IMAD.MOV.U32 R17, RZ, RZ, RZ ;  /* 0x000000ffff117224 */ /* 0x000fce00078e00ff */
.L_x_4:
[----:B-----5:R-:W-:Y:S01]  /*02b0*/  SHF.R.U32.HI R24, RZ, R17, R16 ;  /* 0x00000011ff187219 */ /* 0x020fe20000011610 */
[----:B0-----:R-:W-:-:S03]  /*02c0*/  IMAD.SHL.U32 R8, R15, 0x20, RZ ;  /* 0x000000200f087824 */ /* 0x001fc600078e00ff */
[----:B------:R-:W-:Y:S01]  /*02d0*/  LOP3.LUT R9, R24, 0x1, RZ, 0xc0, !PT ;  /* 0x0000000118097812 */ /* 0x000fe200078ec0ff */
[----:B------:R-:W-:-:S03]  /*02e0*/  IMAD.IADD R8, R8, 0x1, R17 ;  /* 0x0000000108087824 */ /* 0x000fc600078e0211 */
[----:B------:R-:W-:Y:S01]  /*02f0*/  ISETP.NE.U32.AND P0, PT, R9, 0x1, PT ;  /* 0x000000010900780c */ /* 0x000fe20003f05070 */
[----:B------:R-:W-:-:S03]  /*0300*/  IMAD R9, R8, 0x5, RZ ;  /* 0x0000000508097824 */ /* 0x000fc600078e02ff */
[----:B------:R-:W-:Y:S01]  /*0310*/  R2P PR, R24, 0x7e ;  /* 0x0000007e18007804 */ /* 0x000fe20000000000 */
[----:B------:R-:W-:-:S08]  /*0320*/  IMAD.WIDE.U32 R8, R9, 0x4, R6 ;  /* 0x0000000409087825 */ /* 0x000fd000078e0006 */
[----:B------:R-:W2:Y:S04]  /*0330*/  @!P0 LDG.E R18, desc[UR4][R8.64] ;  /* 0x0000000408128981 */ /* 0x000ea8000c1e1900 */
[----:B------:R-:W3:Y:S04]  /*0340*/  @P1 LDG.E R22, desc[UR4][R8.64+0x14] ;  /* 0x0000140408161981 */ /* 0x000ee8000c1e1900 */
[----:B------:R-:W4:Y:S04]  /*0350*/  @!P0 LDG.E R20, desc[UR4][R8.64+0x10] ;  /* 0x0000100408148981 */ /* 0x000f28000c1e1900 */
[----:B------:R-:W4:Y:S04]  /*0360*/  @P2 LDG.E R28, desc[UR4][R8.64+0x28] ;  /* 0x00002804081c2981 */ /* 0x000f28000c1e1900 */
[----:B------:R-:W4:Y:S04]  /*0370*/  @P1 LDG.E R26, desc[UR4][R8.64+0x24] ;  /* 0x00002404081a1981 */ /* 0x000f28000c1e1900 */
[----:B------:R-:W4:Y:S04]  /*0380*/  @P3 LDG.E R21, desc[UR4][R8.64+0x3c] ;  /* 0x00003c0408153981 */ /* 0x000f28000c1e1900 */
[----:B------:R-:W4:Y:S04]  /*0390*/  @P2 LDG.E R19, desc[UR4][R8.64+0x38] ;  /* 0x0000380408132981 */ /* 0x000f28000c1e1900 */
[----:B------:R-:W4:Y:S04]  /*03a0*/  @P4 LDG.E R23, desc[UR4][R8.64+0x50] ;  /* 0x0000500408174981 */ /* 0x000f28000c1e1900 */
[----:B------:R-:W4:Y:S01]  /*03b0*/  @P1 LDG.E R25, desc[UR4][R8.64+0x20] ;  /* 0x0000200408191981 */ /* 0x000f22000c1e1900 */
[----:B--2---:R-:W-:-:S03]  /*03c0*/  @!P0 LOP3.LUT R13, R13, R18, RZ, 0x3c, !PT ;  /* 0x000000120d0d8212 */ /* 0x004fc600078e3cff */
[----:B------:R-:W2:Y:S01]  /*03d0*/  @!P0 LDG.E R18, desc[UR4][R8.64+0x8] ;  /* 0x0000080408128981 */ /* 0x000ea2000c1e1900 */
[----:B---3--:R-:W-:-:S03]  /*03e0*/  @P1 LOP3.LUT R13, R13, R22, RZ, 0x3c, !PT ;  /* 0x000000160d0d1212 */ /* 0x008fc600078e3cff */
[----:B------:R-:W3:Y:S01]  /*03f0*/  @P3 LDG.E R22, desc[UR4][R8.64+0x4c] ;  /* 0x00004c0408163981 */ /* 0x000ee2000c1e1900 */
[----:B----4-:R-:W-:-:S03]  /*0400*/  @!P0 LOP3.LUT R3, R3, R20, RZ, 0x3c, !PT ;  /* 0x0000001403038212 */ /* 0x010fc600078e3cff */
[----:B------:R-:W4:Y:S01]  /*0410*/  @P1 LDG.E R20, desc[UR4][R8.64+0x1c] ;  /* 0x00001c0408141981 */ /* 0x000f22000c1e1900 */
[----:B------:R-:W-:Y:S02]  /*0420*/  @P2 LOP3.LUT R13, R13, R28, RZ, 0x3c, !PT ;  /* 0x0000001c0d0d2212 */ /* 0x000fe400078e3cff */
[----:B------:R-:W-:Y:S02]  /*0430*/  @P1 LOP3.LUT R3, R3, R26, RZ, 0x3c, !PT ;  /* 0x0000001a03031212 */ /* 0x000fe400078e3cff */
[----:B------:R-:W4:Y:S01]  /*0440*/  @P5 LDG.E R26, desc[UR4][R8.64+0x64] ;  /* 0x00006404081a5981 */ /* 0x000f22000c1e1900 */
[----:B------:R-:W-:-:S03]  /*0450*/  @P3 LOP3.LUT R13, R13, R21, RZ, 0x3c, !PT ;  /* 0x000000150d0d3212 */ /* 0x000fc600078e3cff */
[----:B------:R-:W4:Y:S01]  /*0460*/  @!P0 LDG.E R21, desc[UR4][R8.64+0xc] ;  /* 0x00000c0408158981 */ /* 0x000f22000c1e1900 */
[----:B------:R-:W-:-:S03]  /*0470*/  @P2 LOP3.LUT R3, R3, R19, RZ, 0x3c, !PT ;  /* 0x0000001303032212 */ /* 0x000fc600078e3cff */
[----:B------:R-:W4:Y:S01]  /*0480*/  @!P0 LDG.E R19, desc[UR4][R8.64+0x4] ;  /* 0x0000040408138981 */ /* 0x000f22000c1e1900 */
[----:B------:R-:W-:-:S03]  /*0490*/  @P4 LOP3.LUT R13, R13, R23, RZ, 0x3c, !PT ;  /* 0x000000170d0d4212 */ /* 0x000fc600078e3cff */
[----:B------:R-:W4:Y:S01]  /*04a0*/  @P1 LDG.E R23, desc[UR4][R8.64+0x18] ;  /* 0x0000180408171981 */ /* 0x000f22000c1e1900 */
[----:B--2---:R-:W-:-:S03]  /*04b0*/  @!P0 LOP3.LUT R5, R5, R18, RZ, 0x3c, !PT ;  /* 0x0000001205058212 */ /* 0x004fc600078e3cff */
[----:B------:R-:W2:Y:S01]  /*04c0*/  @P2 LDG.E R18, desc[UR4][R8.64+0x30] ;  /* 0x0000300408122981 */ /* 0x000ea2000c1e1900 */
[----:B---3--:R-:W-:-:S03]  /*04d0*/  @P3 LOP3.LUT R3, R3, R22, RZ, 0x3c, !PT ;  /* 0x0000001603033212 */ /* 0x008fc600078e3cff */
[----:B------:R-:W3:Y:S01]  /*04e0*/  @P4 LDG.E R22, desc[UR4][R8.64+0x60] ;  /* 0x0000600408164981 */ /* 0x000ee2000c1e1900 */
[----:B----4-:R-:W-:-:S03]  /*04f0*/  @P1 LOP3.LUT R5, R5, R20, RZ, 0x3c, !PT ;  /* 0x0000001405051212 */ /* 0x010fc600078e3cff */
[----:B------:R-:W4:Y:S01]  /*0500*/  @P3 LDG.E R20, desc[UR4][R8.64+0x44] ;  /* 0x0000440408143981 */ /* 0x000f22000c1e1900 */
[----:B------:R-:W-:-:S03]  /*0510*/  @P5 LOP3.LUT R13, R13, R26, RZ, 0x3c, !PT ;  /* 0x0000001a0d0d5212 */ /* 0x000fc600078e3cff */
[----:B------:R-:W4:Y:S01]  /*0520*/  @P6 LDG.E R26, desc[UR4][R8.64+0x78] ;  /* 0x00007804081a6981 */ /* 0x000f22000c1e1900 */
[----:B------:R-:W-:-:S03]  /*0530*/  @!P0 LOP3.LUT R2, R2, R21, RZ, 0x3c, !PT ;  /* 0x0000001502028212 */ /* 0x000fc600078e3cff */
[----:B------:R-:W4:Y:S01]  /*0540*/  @P2 LDG.E R21, desc[UR4][R8.64+0x34] ;  /* 0x0000340408152981 */ /* 0x000f22000c1e1900 */
[----:B------:R-:W-:-:S03]  /*0550*/  @!P0 LOP3.LUT R4, R4, R19, RZ, 0x3c, !PT ;  /* 0x0000001304048212 */ /* 0x000fc600078e3cff */
[----:B------:R-:W4:Y:S01]  /*0560*/  @P2 LDG.E R19, desc[UR4][R8.64+0x2c] ;  /* 0x00002c0408132981 */ /* 0x000f22000c1e1900 */
[----:B------:R-:W-:Y:S02]  /*0570*/  @P1 LOP3.LUT R2, R2, R25, RZ, 0x3c, !PT ;  /* 0x0000001902021212 */ /* 0x000fe400078e3cff */
[----:B------:R-:W-:Y:S01]  /*0580*/  @P1 LOP3.LUT R4, R4, R23, RZ, 0x3c, !PT ;  /* 0x0000001704041212 */ /* 0x000fe200078e3cff */
[----:B------:R-:W4:Y:S04]  /*0590*/  @P3 LDG.E R25, desc[UR4][R8.64+0x48] ;  /* 0x0000480408193981 */ /* 0x000f28000c1e1900 */
[----:B------:R-:W4:Y:S01]  /*05a0*/  @P3 LDG.E R23, desc[UR4][R8.64+0x40] ;  /* 0x0000400408173981 */ /* 0x000f22000c1e1900 */
[----:B------:R-:W-:Y:S02]  /*05b0*/  LOP3.LUT P0, RZ, R24, 0x80, RZ, 0xc0, !PT ;  /* 0x0000008018ff7812 */ /* 0x000fe4000780c0ff */
[----:B--2---:R-:W-:-:S02]  /*05c0*/  @P2 LOP3.LUT R5, R5, R18, RZ, 0x3c, !PT ;  /* 0x0000001205052212 */ /* 0x004fc400078e3cff */
[----:B------:R-:W2:Y:S01]  /*05d0*/  @P4 LDG.E R18, desc[UR4][R8.64+0x58] ;  /* 0x0000580408124981 */ /* 0x000ea2000c1e1900 */
[----:B---3--:R-:W-:-:S03]  /*05e0*/  @P4 LOP3.LUT R3, R3, R22, RZ, 0x3c, !PT ;  /* 0x0000001603034212 */ /* 0x008fc600078e3cff */
[----:B------:R-:W3:Y:S01]  /*05f0*/  @P5 LDG.E R22, desc[UR4][R8.64+0x74] ;  /* 0x0000740408165981 */ /* 0x000ee2000c1e1900 */
[----:B----4-:R-:W-:-:S03]  /*0600*/  @P3 LOP3.LUT R5, R5, R20, RZ, 0x3c, !PT ;  /* 0x0000001405053212 */ /* 0x010fc600078e3cff */
[----:B------:R-:W4:Y:S01]  /*0610*/  @P5 LDG.E R20, desc[UR4][R8.64+0x6c] ;  /* 0x00006c0408145981 */ /* 0x000f22000c1e1900 */
[----:B------:R-:W-:-:S03]  /*0620*/  @P6 LOP3.LUT R13, R13, R26, RZ, 0x3c, !PT ;  /* 0x0000001a0d0d6212 */ /* 0x000fc600078e3cff */
        /* <DEDUP_REMOVED lines=9> */
[----:B--2---:R-:W-:-:S03]  /*06c0*/  @P4 LOP3.LUT R5, R5, R18, RZ, 0x3c, !PT ;  /* 0x0000001205054212 */ /* 0x004fc600078e3cff */
        /* <DEDUP_REMOVED lines=15> */
[----:B--2---:R-:W-:-:S04]  /*07c0*/  @P6 LOP3.LUT R5, R5, R18, RZ, 0x3c, !PT ;  /* 0x0000001205056212 */ /* 0x004fc800078e3cff */
[----:B---3--:R-:W-:Y:S02]  /*07d0*/  @P0 LOP3.LUT R5, R5, R22, RZ, 0x3c, !PT ;  /* 0x0000001605050212 */ /* 0x008fe400078e3cff */
[----:B----4-:R-:W-:-:S04]  /*07e0*/  @P6 LOP3.LUT R3, R3, R20, RZ, 0x3c, !PT ;  /* 0x0000001403036212 */ /* 0x010fc800078e3cff */
[----:B------:R-:W-:Y:S02]  /*07f0*/  @P0 LOP3.LUT R3, R3, R26, RZ, 0x3c, !PT ;  /* 0x0000001a03030212 */ /* 0x000fe400078e3cff */
[----:B------:R-:W-:Y:S02]  /*0800*/  @P6 LOP3.LUT R2, R2, R21, RZ, 0x3c, !PT ;  /* 0x0000001502026212 */ /* 0x000fe400078e3cff */
[----:B------:R-:W-:Y:S02]  /*0810*/  @P6 LOP3.LUT R4, R4, R19, RZ, 0x3c, !PT ;  /* 0x0000001304046212 */ /* 0x000fe400078e3cff */
[----:B------:R-:W-:Y:S02]  /*0820*/  @P0 LOP3.LUT R2, R2, R25, RZ, 0x3c, !PT ;  /* 0x0000001902020212 */ /* 0x000fe400078e3cff */
[----:B------:R-:W-:Y:S02]  /*0830*/  @P0 LOP3.LUT R4, R4, R23, RZ, 0x3c, !PT ;  /* 0x0000001704040212 */ /* 0x000fe400078e3cff */
[----:B------:R-:W-:-:S13]  /*0840*/  R2P PR, R24.B1, 0x7f ;  /* 0x0000007f18007804 */ /* 0x000fda0000001000 */
[----:B------:R-:W2:Y:S04]  /*0850*/  @P0 LDG.E R18, desc[UR4][R8.64+0xa0] ;  /* 0x0000a00408120981 */ /* 0x000ea8000c1e1900 */
[----:B------:R-:W3:Y:S04]  /*0860*/  @P1 LDG.E R20, desc[UR4][R8.64+0xb4] ;  /* 0x0000b40408141981 */ /* 0x000ee8000c1e1900 */
[----:B------:R-:W4:Y:S04]  /*0870*/  @P2 LDG.E R26, desc[UR4][R8.64+0xc8] ;  /* 0x0000c804081a2981 */ /* 0x000f28000c1e1900 */
[----:B------:R-:W4:Y:S04]  /*0880*/  @P3 LDG.E R28, desc[UR4][R8.64+0xdc] ;  /* 0x0000dc04081c3981 */ /* 0x000f28000c1e1900 */
[----:B------:R-:W4:Y:S04]  /*0890*/  @P0 LDG.E R19, desc[UR4][R8.64+0xa4] ;  /* 0x0000a40408130981 */ /* 0x000f28000c1e1900 */
[----:B------:R-:W4:Y:S04]  /*08a0*/  @P0 LDG.E R22, desc[UR4][R8.64+0xb0] ;  /* 0x0000b00408160981 */ /* 0x000f28000c1e1900 */
[----:B------:R-:W4:Y:S04]  /*08b0*/  @P4 LDG.E R25, desc[UR4][R8.64+0xf0] ;  /* 0x0000f00408194981 */ /* 0x000f28000c1e1900 */
[----:B------:R-:W4:Y:S04]  /*08c0*/  @P0 LDG.E R21, desc[UR4][R8.64+0xac] ;  /* 0x0000ac0408150981 */ /* 0x000f28000c1e1900 */
[----:B------:R-:W4:Y:S01]  /*08d0*/  @P1 LDG.E R23, desc[UR4][R8.64+0xb8] ;  /* 0x0000b80408171981 */ /* 0x000f22000c1e1900 */
[----:B--2---:R-:W-:-:S03]  /*08e0*/  @P0 LOP3.LUT R13, R13, R18, RZ, 0x3c, !PT ;  /* 0x000000120d0d0212 */ /* 0x004fc600078e3cff */
[----:B------:R-:W2:Y:S01]  /*08f0*/  @P1 LDG.E R18, desc[UR4][R8.64+0xbc] ;  /* 0x0000bc0408121981 */ /* 0x000ea2000c1e1900 */
[----:B---3--:R-:W-:-:S03]  /*0900*/  @P1 LOP3.LUT R13, R13, R20, RZ, 0x3c, !PT ;  /* 0x000000140d0d1212 */ /* 0x008fc600078e3cff */
[----:B------:R-:W3:Y:S01]  /*0910*/  @P0 LDG.E R20, desc[UR4][R8.64+0xa8] ;  /* 0x0000a80408140981 */ /* 0x000ee2000c1e1900 */
[----:B----4-:R-:W-:-:S03]  /*0920*/  @P2 LOP3.LUT R13, R13, R26, RZ, 0x3c, !PT ;  /* 0x0000001a0d0d2212 */ /* 0x010fc600078e3cff */
[----:B------:R-:W4:Y:S01]  /*0930*/  @P5 LDG.E R26, desc[UR4][R8.64+0x104] ;  /* 0x00010404081a5981 */ /* 0x000f22000c1e1900 */
[----:B------:R-:W-:Y:S02]  /*0940*/  @P3 LOP3.LUT R13, R13, R28, RZ, 0x3c, !PT ;  /* 0x0000001c0d0d3212 */ /* 0x000fe400078e3cff */
[----:B------:R-:W-:Y:S02]  /*0950*/  @P0 LOP3.LUT R4, R4, R19, RZ, 0x3c, !PT ;  /* 0x0000001304040212 */ /* 0x000fe400078e3cff */
        /* <DEDUP_REMOVED lines=9> */
[----:B---3--:R-:W-:-:S03]  /*09f0*/  @P0 LOP3.LUT R5, R5, R20, RZ, 0x3c, !PT ;  /* 0x0000001405050212 */ /* 0x008fc600078e3cff */
[----:B------:R-:W3:Y:S01]  /*0a00*/  @P1 LDG.E R20, desc[UR4][R8.64+0xc4] ;  /* 0x0000c40408141981 */ /* 0x000ee2000c1e1900 */
[----:B--2---:R-:W-:-:S03]  /*0a10*/  @P1 LOP3.LUT R5, R5, R18, RZ, 0x3c, !PT ;  /* 0x0000001205051212 */ /* 0x004fc600078e3cff */
[----:B------:R-:W2:Y:S01]  /*0a20*/  @P3 LDG.E R18, desc[UR4][R8.64+0xe4] ;  /* 0x0000e40408123981 */ /* 0x000ea2000c1e1900 */
[----:B------:R-:W-:Y:S02]  /*0a30*/  LOP3.LUT P0, RZ, R24, 0x8000, RZ, 0xc0, !PT ;  /* 0x0000800018ff7812 */ /* 0x000fe4000780c0ff */
[----:B----4-:R-:W-:Y:S01]  /*0a40*/  @P5 LOP3.LUT R13, R13, R26, RZ, 0x3c, !PT ;  /* 0x0000001a0d0d5212 */ /* 0x010fe200078e3cff */
[----:B------:R-:W4:Y:S04]  /*0a50*/  @P2 LDG.E R24, desc[UR4][R8.64+0xd8] ;  /* 0x0000d80408182981 */ /* 0x000f28000c1e1900 */
[----:B------:R-:W4:Y:S01]  /*0a60*/  @P6 LDG.E R26, desc[UR4][R8.64+0x118] ;  /* 0x00011804081a6981 */ /* 0x000f22000c1e1900 */
[----:B------:R-:W-:Y:S02]  /*0a70*/  @P1 LOP3.LUT R2, R2, R19, RZ, 0x3c, !PT ;  /* 0x0000001302021212 */ /* 0x000fe400078e3cff */
[----:B------:R-:W-:Y:S01]  /*0a80*/  @P2 LOP3.LUT R5, R5, R22, RZ, 0x3c, !PT ;  /* 0x0000001605052212 */ /* 0x000fe200078e3cff */
[----:B------:R-:W4:Y:S04]  /*0a90*/  @P3 LDG.E R19, desc[UR4][R8.64+0xe8] ;  /* 0x0000e80408133981 */ /* 0x000f28000c1e1900 */
[----:B------:R-:W4:Y:S01]  /*0aa0*/  @P4 LDG.E R22, desc[UR4][R8.64+0xf8] ;  /* 0x0000f80408164981 */ /* 0x000f22000c1e1900 */
[----:B------:R-:W-:-:S03]  /*0ab0*/  @P2 LOP3.LUT R4, R4, R21, RZ, 0x3c, !PT ;  /* 0x0000001504042212 */ /* 0x000fc600078e3cff */
[----:B------:R-:W4:Y:S01]  /*0ac0*/  @P4 LDG.E R21, desc[UR4][R8.64+0xf4] ;  /* 0x0000f40408154981 */ /* 0x000f22000c1e1900 */
[----:B------:R-:W-:-:S03]  /*0ad0*/  @P2 LOP3.LUT R2, R2, R23, RZ, 0x3c, !PT ;  /* 0x0000001702022212 */ /* 0x000fc600078e3cff */
[----:B------:R-:W4:Y:S01]  /*0ae0*/  @P4 LDG.E R23, desc[UR4][R8.64+0xfc] ;  /* 0x0000fc0408174981 */ /* 0x000f22000c1e1900 */
[----:B------:R-:W-:-:S03]  /*0af0*/  @P3 LOP3.LUT R4, R4, R25, RZ, 0x3c, !PT ;  /* 0x0000001904043212 */ /* 0x000fc600078e3cff */
[----:B------:R-:W4:Y:S04]  /*0b00*/  @P5 LDG.E R25, desc[UR4][R8.64+0x108] ;  /* 0x0001080408195981 */ /* 0x000f28000c1e1900 */
[----:B------:R-:W4:Y:S01]  /*0b10*/  @P0 LDG.E R27, desc[UR4][R8.64+0x138] ;  /* 0x00013804081b0981 */ /* 0x000f22000c1e1900 */
[----:B---3--:R-:W-:-:S03]  /*0b20*/  @P1 LOP3.LUT R3, R3, R20, RZ, 0x3c, !PT ;  /* 0x0000001403031212 */ /* 0x008fc600078e3cff */
[----:B------:R-:W3:Y:S01]  /*0b30*/  @P3 LDG.E R20, desc[UR4][R8.64+0xec] ;  /* 0x0000ec0408143981 */ /* 0x000ee2000c1e1900 */
[----:B--2---:R-:W-:-:S03]  /*0b40*/  @P3 LOP3.LUT R5, R5, R18, RZ, 0x3c, !PT ;  /* 0x0000001205053212 */ /* 0x004fc600078e3cff */
[----:B------:R-:W2:Y:S01]  /*0b50*/  @P5 LDG.E R18, desc[UR4][R8.64+0x10c] ;  /* 0x00010c0408125981 */ /* 0x000ea2000c1e1900 */
        /* <DEDUP_REMOVED lines=22> */
[----:B------:R-:W-:-:S05]  /*0cc0*/  VIADD R17, R17, 0x10 ;  /* 0x0000001011117836 */ /* 0x000fca0000000000 */
[----:B------:R-:W-:Y:S02]  /*0cd0*/  ISETP.NE.AND P1, PT, R17, 0x20, PT ;  /* 0x000000201100780c */ /* 0x000fe40003f25270 */
[----:B------:R-:W-:Y:S02]  /*0ce0*/  @P5 LOP3.LUT R2, R2, R19, RZ, 0x3c, !PT ;  /* 0x0000001302025212 */ /* 0x000fe400078e3cff */
[----:B------:R-:W-:Y:S02]  /*0cf0*/  @P6 LOP3.LUT R4, R4, R21, RZ, 0x3c, !PT ;  /* 0x0000001504046212 */ /* 0x000fe400078e3cff */
[----:B------:R-:W-:Y:S02]  /*0d00*/  @P6 LOP3.LUT R5, R5, R22, RZ, 0x3c, !PT ;  /* 0x0000001605056212 */ /* 0x000fe400078e3cff */
[----:B------:R-:W-:Y:S02]  /*0d10*/  @P6 LOP3.LUT R2, R2, R23, RZ, 0x3c, !PT ;  /* 0x0000001702026212 */ /* 0x000fe400078e3cff */
[----:B------:R-:W-:-:S02]  /*0d20*/  @P0 LOP3.LUT R4, R4, R25, RZ, 0x3c, !PT ;  /* 0x0000001904040212 */ /* 0x000fc400078e3cff */
[----:B------:R-:W-:Y:S02]  /*0d30*/  @P0 LOP3.LUT R2, R2, R27, RZ, 0x3c, !PT ;  /* 0x0000001b02020212 */ /* 0x000fe400078e3cff */
[----:B---3--:R-:W-:-:S04]  /*0d40*/  @P5 LOP3.LUT R3, R3, R20, RZ, 0x3c, !PT ;  /* 0x0000001403035212 */ /* 0x008fc800078e3cff */
[----:B--2---:R-:W-:Y:S02]  /*0d50*/  @P6 LOP3.LUT R3, R3, R18, RZ, 0x3c, !PT ;  /* 0x0000001203036212 */ /* 0x004fe400078e3cff */
[----:B----4-:R-:W-:Y:S02]  /*0d60*/  @P0 LOP3.LUT R5, R5, R24, RZ, 0x3c, !PT ;  /* 0x0000001805050212 */ /* 0x010fe400078e3cff */
[----:B------:R-:W-:Y:S01]  /*0d70*/  @P0 LOP3.LUT R3, R3, R26, RZ, 0x3c, !PT ;  /* 0x0000001a03030212 */ /* 0x000fe200078e3cff */
[----:B------:R-:W-:Y:S06]  /*0d80*/  @P1 BRA `(.L_x_4) ;  /* 0xfffffff400481947 */ /* 0x000fec000383ffff */
[----:B------:R-:W-:-:S05]  /*0d90*/  VIADD R15, R15, 0x1 ;  /* 0x000000010f0f7836 */ /* 0x000fca0000000000 */
[----:B------:R-:W-:-:S13]  /*0da0*/  ISETP.NE.AND P0, PT, R15, 0x5, PT ;  /* 0x000000050f00780c */ /* 0x000fda0003f05270 */
[----:B------:R-:W-:Y:S05]  /*0db0*/  @P0 BRA `(.L_x_5) ;  /* 0xfffffff400240947 */ /* 0x000fea000383ffff */
[----:B------:R-:W0:Y:S01]  /*0dc0*/  LDC.64 R8, c[0x0][0x380] ;  /* 0x0000e000ff087b82 */ /* 0x000e220000000a00 */
[----:B------:R-:W-:Y:S01]  /*0dd0*/  VIADD R12, R12, 0x1 ;  /* 0x000000010c0c7836 */ /* 0x000fe20000000000 */
[----:B------:R-:W-:-:S04]  /*0de0*/  LOP3.LUT R15, R0, 0x3, RZ, 0xc0, !PT ;  /* 0x00000003000f7812 */ /* 0x000fc800078ec0ff */
[----:B------:R-:W-:Y:S01]  /*0df0*/  ISETP.GE.U32.AND P0, PT, R12, R15, PT ;  /* 0x0000000f0c00720c */ /* 0x000fe20003f06070 */
[----:B0-----:R-:W-:-:S05]  /*0e00*/  IMAD.WIDE.U32 R8, R14, 0x30, R8 ;  /* 0x000000300e087825 */ /* 0x001fca00078e0008 */
[----:B------:R0:W-:Y:S04]  /*0e10*/  STG.E.64 desc[UR4][R8.64+0x8], R4 ;  /* 0x0000080408007986 */ /* 0x0001e8000c101b04 */
[----:B------:R0:W-:Y:S04]  /*0e20*/  STG.E.64 desc[UR4][R8.64+0x10], R2 ;  /* 0x0000100208007986 */ /* 0x0001e8000c101b04 */
[----:B------:R0:W-:Y:S01]  /*0e30*/  STG.E desc[UR4][R8.64+0x4], R13 ;  /* 0x0000040d08007986 */ /* 0x0001e2000c101904 */
[----:B------:R-:W-:Y:S05]  /*0e40*/  @!P0 BRA `(.L_x_6) ;  /* 0xfffffff000f08947 */ /* 0x000fea000383ffff */
.L_x_3:
[----:B------:R-:W-:Y:S05]  /*0e50*/  BSYNC.RECONVERGENT B1 ;  /* 0x0000000000017941 */ /* 0x000fea0003800200 */
.L_x_2:
[----:B------:R-:W-:Y:S01]  /*0e60*/  ISETP.GT.U32.AND P0, PT, R0, 0x3, PT ;  /* 0x000000030000780c */ /* 0x000fe20003f04070 */
[----:B------:R-:W-:Y:S01]  /*0e70*/  VIADD R10, R10, 0x1 ;  /* 0x000000010a0a7836 */ /* 0x000fe20000000000 */
[--C-:B------:R-:W-:Y:S02]  /*0e80*/  SHF.R.U64 R0, R0, 0x2, R11.reuse ;  /* 0x0000000200007819 */ /* 0x100fe4000000120b */
[----:B------:R-:W-:Y:S02]  /*0e90*/  ISETP.GT.U32.AND.EX P0, PT, R11, RZ, PT, P0 ;  /* 0x000000ff0b00720c */ /* 0x000fe40003f04100 */
[----:B------:R-:W-:-:S11]  /*0ea0*/  SHF.R.U32.HI R11, RZ, 0x2, R11 ;  /* 0x00000002ff0b7819 */ /* 0x000fd6000001160b */
[----:B------:R-:W-:Y:S05]  /*0eb0*/  @P0 BRA `(.L_x_7) ;  /* 0xfffffff000b40947 */ /* 0x000fea000383ffff */
.L_x_1:
[----:B------:R-:W-:Y:S05]  /*0ec0*/  BSYNC.RECONVERGENT B0 ;  /* 0x0000000000007941 */ /* 0x000fea0003800200 */
.L_x_0:
[----:B0-----:R-:W0:Y:S01]  /*0ed0*/  S2R R5, SR_TID.X ;  /* 0x0000000000057919 */ /* 0x001e220000002100 */
[----:B------:R-:W0:Y:S02]  /*0ee0*/  LDC.64 R2, c[0x0][0x380] ;  /* 0x0000e000ff027b82 */ /* 0x000e240000000a00 */
[----:B0-----:R-:W-:-:S05]  /*0ef0*/  IMAD.WIDE.U32 R2, R5, 0x30, R2 ;  /* 0x0000003005027825 */ /* 0x001fca00078e0002 */
[----:B------:R-:W-:Y:S04]  /*0f00*/  STG.E.64 desc[UR4][R2.64+0x18], RZ ;  /* 0x000018ff02007986 */ /* 0x000fe8000c101b04 */
[----:B------:R-:W-:Y:S04]  /*0f10*/  STG.E desc[UR4][R2.64+0x20], RZ ;  /* 0x000020ff02007986 */ /* 0x000fe8000c101904 */
[----:B------:R-:W-:Y:S01]  /*0f20*/  STG.E.64 desc[UR4][R2.64+0x28], RZ ;  /* 0x000028ff02007986 */ /* 0x000fe2000c101b04 */
[----:B------:R-:W-:Y:S05]  /*0f30*/  EXIT ;  /* 0x000000000000794d */ /* 0x000fea0003800000 */
.L_x_8:
[----:B------:R-:W-:-:S00]  /*0f40*/  BRA `(.L_x_8) ;  /* 0xfffffffc00fc7947 */ /* 0x000fc0000383ffff */
[----:B------:R-:W-:-:S00]  /*0f50*/  NOP ;  /* 0x0000000000007918 */ /* 0x000fc00000000000 */
        /* <DEDUP_REMOVED lines=10> */
.L_x_45:


//--------------------- .text._Z12render_pixelPhP17curandStateXORWOW --------------------------
	.section	.text._Z12render_pixelPhP17curandStateXORWOW,"ax",@progbits
	.align	128
        .global         _Z12render_pixelPhP17curandStateXORWOW
        .type           _Z12render_pixelPhP17curandStateXORWOW,@function
        .size           _Z12render_pixelPhP17curandStateXORWOW,(.L_x_44 - _Z12render_pixelPhP17curandStateXORWOW)
        .other          _Z12render_pixelPhP17curandStateXORWOW,@"STO_CUDA_ENTRY STV_DEFAULT"
_Z12render_pixelPhP17curandStateXORWOW:
.text._Z12render_pixelPhP17curandStateXORWOW:
[----:B------:R-:W-:Y:S01]  /*0000*/  LDC R1, c[0x0][0x37c] ;  /* 0x0000df00ff017b82 */ /* 0x000fe20000000800 */
[----:B------:R-:W0:Y:S07]  /*0010*/  S2R R15, SR_TID.X ;  /* 0x00000000000f7919 */ /* 0x000e2e0000002100 */
[----:B------:R-:W0:Y:S01]  /*0020*/  LDC.64 R2, c[0x0][0x388] ;  /* 0x0000e200ff027b82 */ /* 0x000e220000000a00 */
[----:B------:R-:W1:Y:S01]  /*0030*/  LDCU.64 UR8, c[0x0][0x358] ;  /* 0x00006b00ff0877ac */ /* 0x000e620008000a00 */
[----:B------:R-:W2:Y:S01]  /*0040*/  S2R R18, SR_TID.Y ;  /* 0x0000000000127919 */ /* 0x000ea20000002200 */
[----:B------:R-:W3:Y:S05]  /*0050*/  LDCU.64 UR6, c[0x3][0x550] ;  /* 0x00c0aa00ff0677ac */ /* 0x000eea0008000a00 */
[----:B------:R-:W4:Y:S01]  /*0060*/  LDC R17, c[0x3][0x530] ;  /* 0x00c14c00ff117b82 */ /* 0x000f220000000800 */
[----:B------:R-:W4:Y:S01]  /*0070*/  LDCU UR10, c[0x3][0x544] ;  /* 0x00c0a880ff0a77ac */ /* 0x000f220008000800 */
[----:B0-----:R-:W-:-:S05]  /*0080*/  IMAD.WIDE.U32 R2, R15, 0x30, R2 ;  /* 0x000000300f027825 */ /* 0x001fca00078e0002 */
[----:B-1----:R-:W2:Y:S04]  /*0090*/  LDG.E.64 R12, desc[UR8][R2.64] ;  /* 0x00000008020c7981 */ /* 0x002ea8000c1e1b00 */
[----:B------:R0:W5:Y:S04]  /*00a0*/  LDG.E.64 R10, desc[UR8][R2.64+0x8] ;  /* 0x00000808020a7981 */ /* 0x000168000c1e1b00 */
[----:B------:R0:W5:Y:S01]  /*00b0*/  LDG.E.64 R8, desc[UR8][R2.64+0x10] ;  /* 0x0000100802087981 */ /* 0x000162000c1e1b00 */
[----:B------:R-:W1:Y:S01]  /*00c0*/  S2UR UR4, SR_CTAID.X ;  /* 0x00000000000479c3 */ /* 0x000e620000002500 */
[----:B---3--:R-:W3:Y:S01]  /*00d0*/  F2F.F64.F32 R6, UR6 ;  /* 0x0000000600067d10 */ /* 0x008ee20008201800 */
[----:B----4-:R-:W-:-:S04]  /*00e0*/  FADD R0, R17, UR10 ;  /* 0x0000000a11007e21 */ /* 0x010fc80008000000 */
[----:B------:R-:W-:Y:S02]  /*00f0*/  FADD R0, RZ, R0 ;  /* 0x00000000ff007221 */ /* 0x000fe40000000000 */
[----:B------:R-:W2:Y:S01]  /*0100*/  S2UR UR5, SR_CTAID.Y ;  /* 0x00000000000579c3 */ /* 0x000ea20000002600 */
[----:B------:R-:W4:Y:S01]  /*0110*/  F2F.F64.F32 R4, UR7 ;  /* 0x0000000700047d10 */ /* 0x000f220008201800 */
[----:B------:R-:W-:Y:S01]  /*0120*/  FADD R16, R0, -R17 ;  /* 0x8000001100107221 */ /* 0x000fe20000000000 */
[----:B------:R-:W-:Y:S01]  /*0130*/  HFMA2 R17, -RZ, RZ, 0, 0 ;  /* 0x00000000ff117431 */ /* 0x000fe200000001ff */
[----:B-1----:R-:W-:Y:S01]  /*0140*/  IADD3 R14, PT, PT, R15, UR4, RZ ;  /* 0x000000040f0e7c10 */ /* 0x002fe2000fffe0ff */
[----:B------:R-:W-:Y:S01]  /*0150*/  UMOV UR4, URZ ;  /* 0x000000ff00047c82 */ /* 0x000fe20008000000 */
[----:B--2---:R-:W-:Y:S02]  /*0160*/  IADD3 R15, PT, PT, R18, UR5, RZ ;  /* 0x00000005120f7c10 */ /* 0x004fe4000fffe0ff */
[----:B0--34-:R-:W-:-:S07]  /*0170*/  MOV R18, R12 ;  /* 0x0000000c00127202 */ /* 0x019fce0000000f00 */
.L_x_22:
[----:B------:R-:W-:Y:S01]  /*0180*/  SHF.R.U32.HI R0, RZ, 0x2, R13 ;  /* 0x00000002ff007819 */ /* 0x000fe2000001160d */
[----:B0-----:R-:W0:Y:S01]  /*0190*/  I2F.F64.U32 R22, R15 ;  /* 0x0000000f00167312 */ /* 0x001e220000201800 */
[----:B-----5:R-:W-:Y:S01]  /*01a0*/  SHF.L.U32 R3, R9, 0x4, RZ ;  /* 0x0000000409037819 */ /* 0x020fe200000006ff */
[----:B-1----:R-:W1:Y:S01]  /*01b0*/  LDCU UR5, c[0x3][0x52c] ;  /* 0x00c0a580ff0577ac */ /* 0x002e620008000800 */
[----:B------:R-:W-:Y:S01]  /*01c0*/  LOP3.LUT R0, R0, R13, RZ, 0x3c, !PT ;  /* 0x0000000d00007212 */ /* 0x000fe200078e3cff */
[----:B------:R-:W-:Y:S01]  /*01d0*/  BSSY.RECONVERGENT B0, `(.L_x_9) ;  /* 0x000004b000007945 */ /* 0x000fe20003800200 */
[----:B------:R-:W-:Y:S01]  /*01e0*/  SHF.R.U32.HI R13, RZ, 0x2, R10 ;  /* 0x00000002ff0d7819 */ /* 0x000fe2000001160a */
[----:B------:R-:W2:Y:S01]  /*01f0*/  LDCU UR6, c[0x3][0x534] ;  /* 0x00c0a680ff0677ac */ /* 0x000ea20008000800 */
[C---:B------:R-:W-:Y:S01]  /*0200*/  SHF.L.U32 R2, R0.reuse, 0x1, RZ ;  /* 0x0000000100027819 */ /* 0x040fe200000006ff */
[----:B------:R-:W3:Y:S01]  /*0210*/  I2F.F64 R20, R14 ;  /* 0x0000000e00147312 */ /* 0x000ee20000201c00 */
[----:B------:R-:W-:Y:S01]  /*0220*/  LOP3.LUT R13, R13, R10, RZ, 0x3c, !PT ;  /* 0x0000000a0d0d7212 */ /* 0x000fe200078e3cff */
[----:B------:R-:W-:Y:S01]  /*0230*/  UIADD3 UR4, UPT, UPT, UR4, 0x1, URZ ;  /* 0x0000000104047890 */ /* 0x000fe2000fffe0ff */
[----:B------:R-:W-:-:S03]  /*0240*/  LOP3.LUT R2, R0, R2, R3, 0x96, !PT ;  /* 0x0000000200027212 */ /* 0x000fc600078e9603 */
[----:B------:R-:W-:Y:S01]  /*0250*/  IMAD.SHL.U32 R10, R13, 0x2, RZ ;  /* 0x000000020d0a7824 */ /* 0x000fe200078e00ff */
[----:B------:R-:W-:Y:S01]  /*0260*/  LOP3.LUT R3, R2, R9, RZ, 0x3c, !PT ;  /* 0x0000000902037212 */ /* 0x000fe200078e3cff */
[----:B0-----:R-:W-:Y:S01]  /*0270*/  DADD R22, R22, 0.5 ;  /* 0x3fe0000016167429 */ /* 0x001fe20000000000 */
[----:B------:R-:W-:Y:S02]  /*0280*/  UISETP.NE.AND UP1, UPT, UR4, 0x400, UPT ;  /* 0x000004000400788c */ /* 0x000fe4000bf25270 */
[----:B------:R-:W-:Y:S02]  /*0290*/  SHF.L.U32 R2, R3, 0x4, RZ ;  /* 0x0000000403027819 */ /* 0x000fe400000006ff */
[C---:B------:R-:W-:Y:S02]  /*02a0*/  IADD3 R0, PT, PT, R18.reuse, 0x587c5, R3 ;  /* 0x000587c512007810 */ /* 0x040fe40007ffe003 */
[----:B------:R-:W-:Y:S01]  /*02b0*/  LOP3.LUT R2, R13, R10, R2, 0x96, !PT ;  /* 0x0000000a0d027212 */ /* 0x000fe200078e9602 */
[----:B---3--:R-:W-:Y:S01]  /*02c0*/  DADD R24, R20, 0.5 ;  /* 0x3fe0000014187429 */ /* 0x008fe20000000000 */
[----:B------:R-:W-:Y:S01]  /*02d0*/  IADD3 R18, PT, PT, R18, 0xb0f8a, RZ ;  /* 0x000b0f8a12127810 */ /* 0x000fe20007ffe0ff */
[----:B------:R-:W-:Y:S01]  /*02e0*/  DADD R26, R22, -512 ;  /* 0xc0800000161a7429 */ /* 0x000fe20000000000 */
[----:B------:R-:W-:Y:S01]  /*02f0*/  LOP3.LUT R19, R2, R3, RZ, 0x3c, !PT ;  /* 0x0000000302137212 */ /* 0x000fe200078e3cff */
[----:B------:R-:W-:Y:S01]  /*0300*/  IMAD.MOV.U32 R10, RZ, RZ, R8 ;  /* 0x000000ffff0a7224 */ /* 0x000fe200078e0008 */
[----:B------:R-:W-:-:S02]  /*0310*/  MOV R13, 0x2f800000 ;  /* 0x2f800000000d7802 */ /* 0x000fc40000000f00 */
[----:B------:R-:W-:Y:S01]  /*0320*/  I2FP.F32.U32 R0, R0 ;  /* 0x0000000000007245 */ /* 0x000fe20000201000 */
[----:B------:R-:W-:Y:S01]  /*0330*/  DADD R24, R24, -512 ;  /* 0xc080000018187429 */ /* 0x000fe20000000000 */
[----:B------:R-:W-:Y:S01]  /*0340*/  IADD3 R2, PT, PT, R19, R18, RZ ;  /* 0x0000001213027210 */ /* 0x000fe20007ffe0ff */
[----:B------:R-:W-:Y:S01]  /*0350*/  DMUL R30, R4, R26 ;  /* 0x0000001a041e7228 */ /* 0x000fe20000000000 */
[----:B------:R-:W-:Y:S01]  /*0360*/  MOV R8, R3 ;  /* 0x0000000300087202 */ /* 0x000fe20000000f00 */
[----:B------:R-:W-:Y:S01]  /*0370*/  FFMA R0, R0, R13, 1.1641532182693481445e-10 ;  /* 0x2f00000000007423 */ /* 0x000fe2000000000d */
[----:B------:R-:W-:-:S03]  /*0380*/  I2FP.F32.U32 R2, R2 ;  /* 0x0000000200027245 */ /* 0x000fc60000201000 */
[----:B------:R-:W0:Y:S01]  /*0390*/  F2F.F64.F32 R20, R0 ;  /* 0x0000000000147310 */ /* 0x000e220000201800 */
[----:B------:R-:W-:Y:S01]  /*03a0*/  DMUL R28, R6, R24 ;  /* 0x00000018061c7228 */ /* 0x000fe20000000000 */
[----:B------:R-:W-:-:S06]  /*03b0*/  FFMA R2, R2, R13, 1.1641532182693481445e-10 ;  /* 0x2f00000002027423 */ /* 0x000fcc000000000d */
[----:B------:R-:W3:Y:S01]  /*03c0*/  F2F.F64.F32 R22, R2 ;  /* 0x0000000200167310 */ /* 0x000ee20000201800 */
[----:B0-----:R-:W-:-:S07]  /*03d0*/  DADD R20, R20, -0.5 ;  /* 0xbfe0000014147429 */ /* 0x001fce0000000000 */
[----:B------:R-:W1:Y:S01]  /*03e0*/  F2F.F32.F64 R28, R28 ;  /* 0x0000001c001c7310 */ /* 0x000e620000301000 */
[----:B---3--:R-:W-:-:S07]  /*03f0*/  DADD R22, R22, -0.5 ;  /* 0xbfe0000016167429 */ /* 0x008fce0000000000 */
[----:B------:R-:W2:Y:S01]  /*0400*/  F2F.F32.F64 R30, R30 ;  /* 0x0000001e001e7310 */ /* 0x000ea20000301000 */
[----:B------:R-:W-:Y:S02]  /*0410*/  DMUL R24, R6, R20 ;  /* 0x0000001406187228 */ /* 0x000fe40000000000 */
[----:B------:R-:W-:Y:S01]  /*0420*/  DMUL R26, R4, R22 ;  /* 0x00000016041a7228 */ /* 0x000fe20000000000 */
[----:B-1----:R-:W-:-:S07]  /*0430*/  FADD R13, R28, UR5 ;  /* 0x000000051c0d7e21 */ /* 0x002fce0008000000 */
[----:B------:R-:W0:Y:S01]  /*0440*/  F2F.F32.F64 R24, R24 ;  /* 0x0000001800187310 */ /* 0x000e220000301000 */
[----:B--2---:R-:W-:-:S07]  /*0450*/  FADD R23, R30, UR6 ;  /* 0x000000061e177e21 */ /* 0x004fce0008000000 */
[----:B------:R-:W1:Y:S01]  /*0460*/  F2F.F32.F64 R26, R26 ;  /* 0x0000001a001a7310 */ /* 0x000e620000301000 */
[----:B0-----:R-:W-:-:S04]  /*0470*/  FADD R13, R24, R13 ;  /* 0x0000000d180d7221 */ /* 0x001fc80000000000 */
[----:B------:R-:W-:Y:S01]  /*0480*/  FADD R21, R13, -UR5 ;  /* 0x800000050d157e21 */ /* 0x000fe20008000000 */
[----:B-1----:R-:W-:-:S04]  /*0490*/  FADD R22, R26, R23 ;  /* 0x000000171a167221 */ /* 0x002fc80000000000 */
[CC--:B------:R-:W-:Y:S02]  /*04a0*/  FMNMX R13, |R16|.reuse, |R21|.reuse, !PT ;  /* 0x40000015100d7209 */ /* 0x0c0fe40007800200 */
[----:B------:R-:W-:Y:S01]  /*04b0*/  FMNMX R0, |R16|, |R21|, PT ;  /* 0x4000001510007209 */ /* 0x000fe20003800200 */
[----:B------:R-:W-:-:S05]  /*04c0*/  FADD R22, R22, -UR6 ;  /* 0x8000000616167e21 */ /* 0x000fca0008000000 */
[CC--:B------:R-:W-:Y:S02]  /*04d0*/  FMNMX R2, |R22|.reuse, R13.reuse, !PT ;  /* 0x0000000d16027209 */ /* 0x0c0fe40007800200 */
[----:B------:R-:W-:Y:S02]  /*04e0*/  FMNMX R13, |R22|, R13, PT ;  /* 0x0000000d160d7209 */ /* 0x000fe40003800200 */
[----:B------:R-:W-:-:S04]  /*04f0*/  LOP3.LUT R20, R2, 0xfe000000, RZ, 0xc0, !PT ;  /* 0xfe00000002147812 */ /* 0x000fc800078ec0ff */
[----:B------:R-:W-:-:S05]  /*0500*/  LOP3.LUT R23, R20, 0x7e800000, RZ, 0x3c, !PT ;  /* 0x7e80000014177812 */ /* 0x000fca00078e3cff */
[-C--:B------:R-:W-:Y:S01]  /*0510*/  FMUL R13, R13, R23.reuse ;  /* 0x000000170d0d7220 */ /* 0x080fe20000400000 */
[-C--:B------:R-:W-:Y:S01]  /*0520*/  FMUL R0, R0, R23.reuse ;  /* 0x0000001700007220 */ /* 0x080fe20000400000 */
[----:B------:R-:W-:Y:S02]  /*0530*/  FMUL R23, R2, R23 ;  /* 0x0000001702177220 */ /* 0x000fe40000400000 */
[----:B------:R-:W-:-:S04]  /*0540*/  FMUL R13, R13, R13 ;  /* 0x0000000d0d0d7220 */ /* 0x000fc80000400000 */
[----:B------:R-:W-:Y:S01]  /*0550*/  FFMA R0, R0, R0, R13 ;  /* 0x0000000000007223 */ /* 0x000fe2000000000d */
[----:B------:R-:W-:Y:S02]  /*0560*/  MOV R13, R11 ;  /* 0x0000000b000d7202 */ /* 0x000fe40000000f00 */
[----:B------:R-:W-:Y:S01]  /*0570*/  MOV R11, R9 ;  /* 0x00000009000b7202 */ /* 0x000fe20000000f00 */
[----:B------:R-:W-:Y:S01]  /*0580*/  FFMA R25, R23, R23, R0 ;  /* 0x0000001717197223 */ /* 0x000fe20000000000 */
[----:B------:R-:W-:Y:S01]  /*0590*/  FADD R23, |R16|, |R21| ;  /* 0x4000001510177221 */ /* 0x000fe20000000200 */
[----:B------:R-:W-:Y:S02]  /*05a0*/  MOV R9, R19 ;  /* 0x0000001300097202 */ /* 0x000fe40000000f00 */
[----:B------:R0:W1:Y:S01]  /*05b0*/  MUFU.RSQ R24, R25 ;  /* 0x0000001900187308 */ /* 0x0000620000001400 */
[----:B------:R-:W-:Y:S01]  /*05c0*/  IADD3 R0, PT, PT, R25, -0xd000000, RZ ;  /* 0xf300000019007810 */ /* 0x000fe20007ffe0ff */
[----:B------:R-:W-:-:S03]  /*05d0*/  FADD R23, |R22|, R23 ;  /* 0x0000001716177221 */ /* 0x000fc60000000200 */
[----:B------:R-:W-:-:S13]  /*05e0*/  ISETP.GT.U32.AND P0, PT, R0, 0x727fffff, PT ;  /* 0x727fffff0000780c */ /* 0x000fda0003f04070 */
[----:B01----:R-:W-:Y:S05]  /*05f0*/  @!P0 BRA `(.L_x_10) ;  /* 0x0000000000108947 */ /* 0x003fea0003800000 */
[----:B------:R-:W-:-:S07]  /*0600*/  MOV R27, 0x620 ;  /* 0x00000620001b7802 */ /* 0x000fce0000000f00 */
[----:B------:R-:W-:Y:S05]  /*0610*/  CALL.REL.NOINC `($__internal_1_$__cuda_sm20_sqrt_rn_f32_slowpath) ;  /* 0x0000001000947944 */ /* 0x000fea0003c00000 */
[----:B------:R-:W-:Y:S01]  /*0620*/  MOV R0, R3 ;  /* 0x0000000300007202 */ /* 0x000fe20000000f00 */
[----:B------:R-:W-:Y:S06]  /*0630*/  BRA `(.L_x_11) ;  /* 0x0000000000107947 */ /* 0x000fec0003800000 */
.L_x_10:
[----:B------:R-:W-:Y:S01]  /*0640*/  FMUL.FTZ R0, R25, R24 ;  /* 0x0000001819007220 */ /* 0x000fe20000410000 */
[----:B------:R-:W-:-:S03]  /*0650*/  FMUL.FTZ R19, R24, 0.5 ;  /* 0x3f00000018137820 */ /* 0x000fc60000410000 */
[----:B------:R-:W-:-:S04]  /*0660*/  FFMA R3, -R0, R0, R25 ;  /* 0x0000000000037223 */ /* 0x000fc80000000119 */
[----:B------:R-:W-:-:S07]  /*0670*/  FFMA R0, R3, R19, R0 ;  /* 0x0000001303007223 */ /* 0x000fce0000000000 */
.L_x_11:
[----:B------:R-:W-:Y:S05]  /*0680*/  BSYNC.RECONVERGENT B0 ;  /* 0x0000000000007941 */ /* 0x000fea0003800200 */
.L_x_9:
[----:B------:R-:W-:Y:S01]  /*0690*/  FSETP.GT.AND P0, PT, R23, R2, PT ;  /* 0x000000021700720b */ /* 0x000fe20003f04000 */
[----:B------:R-:W-:Y:S01]  /*06a0*/  BSSY.RECONVERGENT B0, `(.L_x_12) ;  /* 0x0000010000007945 */ /* 0x000fe20003800200 */
[----:B------:R-:W-:Y:S02]  /*06b0*/  LOP3.LUT R3, R20, 0x800000, RZ, 0xfc, !PT ;  /* 0x0080000014037812 */ /* 0x000fe400078efcff */
[----:B------:R-:W-:-:S09]  /*06c0*/  FSETP.NEU.AND P3, PT, R2, +INF , PT ;  /* 0x7f8000000200780b */ /* 0x000fd20003f6d000 */
[----:B------:R-:W-:-:S05]  /*06d0*/  @P0 FMUL R23, R3, R0 ;  /* 0x0000000003170220 */ /* 0x000fca0000400000 */
[----:B------:R-:W-:-:S04]  /*06e0*/  IADD3 R0, PT, PT, R23, 0x1800000, RZ ;  /* 0x0180000017007810 */ /* 0x000fc80007ffe0ff */
[----:B------:R-:W-:-:S04]  /*06f0*/  LOP3.LUT R0, R0, 0x7f800000, RZ, 0xc0, !PT ;  /* 0x7f80000000007812 */ /* 0x000fc800078ec0ff */
[----:B------:R-:W-:-:S13]  /*0700*/  ISETP.GT.U32.AND P0, PT, R0, 0x1ffffff, PT ;  /* 0x01ffffff0000780c */ /* 0x000fda0003f04070 */
[----:B------:R-:W-:Y:S05]  /*0710*/  @P0 BRA `(.L_x_13) ;  /* 0x0000000000100947 */ /* 0x000fea0003800000 */
[----:B------:R-:W-:Y:S02]  /*0720*/  MOV R2, R23 ;  /* 0x0000001700027202 */ /* 0x000fe40000000f00 */
[----:B------:R-:W-:-:S07]  /*0730*/  MOV R20, 0x750 ;  /* 0x0000075000147802 */ /* 0x000fce0000000f00 */
[----:B------:R-:W-:Y:S05]  /*0740*/  CALL.REL.NOINC `($__internal_0_$__cuda_sm20_rcp_rn_f32_slowpath) ;  /* 0x0000000c00707944 */ /* 0x000fea0003c00000 */
[----:B------:R-:W-:Y:S05]  /*0750*/  BRA `(.L_x_14) ;  /* 0x0000000000107947 */ /* 0x000fea0003800000 */
.L_x_13:
[----:B------:R-:W0:Y:S02]  /*0760*/  MUFU.RCP R0, R23 ;  /* 0x0000001700007308 */ /* 0x000e240000001000 */
[----:B0-----:R-:W-:-:S04]  /*0770*/  FFMA R2, R23, R0, -1 ;  /* 0xbf80000017027423 */ /* 0x001fc80000000000 */
[----:B------:R-:W-:-:S04]  /*0780*/  FADD.FTZ R3, -R2, -RZ ;  /* 0x800000ff02037221 */ /* 0x000fc80000010100 */
[----:B------:R-:W-:-:S07]  /*0790*/  FFMA R0, R0, R3, R0 ;  /* 0x0000000300007223 */ /* 0x000fce0000000000 */
.L_x_14:
[----:B------:R-:W-:Y:S05]  /*07a0*/  BSYNC.RECONVERGENT B0 ;  /* 0x0000000000007941 */ /* 0x000fea0003800200 */
.L_x_12:
[----:B------:R-:W-:Y:S01]  /*07b0*/  FSEL R3, R0, RZ, P3 ;  /* 0x000000ff00037208 */ /* 0x000fe20001800000 */
[----:B------:R-:W-:Y:S02]  /*07c0*/  HFMA2 R2, -RZ, RZ, 28, 0 ;  /* 0x4f000000ff027431 */ /* 0x000fe400000001ff */
[----:B------:R-:W-:Y:S01]  /*07d0*/  IMAD.MOV.U32 R19, RZ, RZ, -0x1 ;  /* 0xffffffffff137424 */ /* 0x000fe200078e00ff */
[----:B------:R-:W0:Y:S01]  /*07e0*/  LDCU UR17, c[0x3][0x52c] ;  /* 0x00c0a580ff1177ac */ /* 0x000e220008000800 */
[-C--:B------:R-:W-:Y:S01]  /*07f0*/  FMUL R20, R21, R3.reuse ;  /* 0x0000000315147220 */ /* 0x080fe20000400000 */
[-C--:B------:R-:W-:Y:S01]  /*0800*/  FMUL R22, R22, R3.reuse ;  /* 0x0000000316167220 */ /* 0x080fe20000400000 */
[----:B------:R-:W-:Y:S01]  /*0810*/  FMUL R21, R16, R3 ;  /* 0x0000000310157220 */ /* 0x000fe20000400000 */
[----:B------:R-:W1:Y:S01]  /*0820*/  LDCU.64 UR18, c[0x3][0x530] ;  /* 0x00c0a600ff1277ac */ /* 0x000e620008000a00 */
[----:B------:R-:W-:-:S05]  /*0830*/  UMOV UR5, URZ ;  /* 0x000000ff00057c82 */ /* 0x000fca0008000000 */
.L_x_21:
[----:B------:R-:W-:Y:S01]  /*0840*/  UMOV UR6, 0x4c ;  /* 0x0000004c00067882 */ /* 0x000fe20000000000 */
[----:B-1----:R-:W-:Y:S01]  /*0850*/  MOV R26, UR18 ;  /* 0x00000012001a7c02 */ /* 0x002fe20008000f00 */
[----:B------:R-:W-:Y:S01]  /*0860*/  UIMAD UR6, UR5, 0x34, UR6 ;  /* 0x00000034050678a4 */ /* 0x000fe2000f8e0206 */
[----:B0-----:R-:W-:Y:S01]  /*0870*/  MOV R27, UR17 ;  /* 0x00000011001b7c02 */ /* 0x001fe20008000f00 */
[----:B------:R-:W-:Y:S01]  /*0880*/  BSSY.RECONVERGENT B0, `(.L_x_15) ;  /* 0x0000095000007945 */ /* 0x000fe20003800200 */
[----:B------:R-:W-:-:S09]  /*0890*/  MOV R28, UR19 ;  /* 0x00000013001c7c02 */ /* 0x000fd20008000f00 */
[----:B------:R-:W0:Y:S01]  /*08a0*/  LDCU UR10, c[0x3][UR6+0x4] ;  /* 0x00c00080060a77ac */ /* 0x000e220008000800 */
[----:B------:R-:W1:Y:S01]  /*08b0*/  LDCU UR13, c[0x3][UR6+0x10] ;  /* 0x00c00200060d77ac */ /* 0x000e620008000800 */
[----:B------:R-:W2:Y:S01]  /*08c0*/  LDCU UR16, c[0x3][UR6+0x1c] ;  /* 0x00c00380061077ac */ /* 0x000ea20008000800 */
[----:B------:R-:W3:Y:S01]  /*08d0*/  LDCU UR7, c[0x3][UR6] ;  /* 0x00c00000060777ac */ /* 0x000ee20008000800 */
[----:B------:R-:W4:Y:S01]  /*08e0*/  LDCU UR12, c[0x3][UR6+0xc] ;  /* 0x00c00180060c77ac */ /* 0x000f220008000800 */
[C---:B0-----:R-:W-:Y:S01]  /*08f0*/  FADD R0, -R26.reuse, UR10 ;  /* 0x0000000a1a007e21 */ /* 0x041fe20008000100 */
[----:B------:R-:W0:Y:S01]  /*0900*/  LDCU UR15, c[0x3][UR6+0x18] ;  /* 0x00c00300060f77ac */ /* 0x000e220008000800 */
[C---:B-1----:R-:W-:Y:S02]  /*0910*/  FADD R24, -R26.reuse, UR13 ;  /* 0x0000000d1a187e21 */ /* 0x042fe40008000100 */
[C---:B------:R-:W-:Y:S01]  /*0920*/  FMUL R23, R21.reuse, R0 ;  /* 0x0000000015177220 */ /* 0x040fe20000400000 */
[----:B------:R-:W1:Y:S01]  /*0930*/  LDCU UR11, c[0x3][UR6+0x8] ;  /* 0x00c00100060b77ac */ /* 0x000e620008000800 */
[----:B--2---:R-:W-:Y:S01]  /*0940*/  FADD R26, -R26, UR16 ;  /* 0x000000101a1a7e21 */ /* 0x004fe20008000100 */
[----:B------:R-:W-:Y:S01]  /*0950*/  FMUL R24, R21, R24 ;  /* 0x0000001815187220 */ /* 0x000fe20000400000 */
[----:B------:R-:W2:Y:S01]  /*0960*/  LDCU UR14, c[0x3][UR6+0x14] ;  /* 0x00c00280060e77ac */ /* 0x000ea20008000800 */
[----:B---3--:R-:W-:Y:S01]  /*0970*/  FADD R3, -R27, UR7 ;  /* 0x000000071b037e21 */ /* 0x008fe20008000100 */
[----:B------:R-:W-:Y:S01]  /*0980*/  FMUL R26, R21, R26 ;  /* 0x0000001a151a7220 */ /* 0x000fe20000400000 */
[----:B------:R-:W3:Y:S01]  /*0990*/  LDCU UR6, c[0x3][UR6+0x20] ;  /* 0x00c00400060677ac */ /* 0x000ee20008000800 */
[C---:B----4-:R-:W-:Y:S01]  /*09a0*/  FADD R25, -R27.reuse, UR12 ;  /* 0x0000000c1b197e21 */ /* 0x050fe20008000100 */
[----:B------:R-:W-:Y:S01]  /*09b0*/  FFMA R23, R20, R3, R23 ;  /* 0x0000000314177223 */ /* 0x000fe20000000017 */
[----:B0-----:R-:W-:-:S02]  /*09c0*/  FADD R27, -R27, UR15 ;  /* 0x0000000f1b1b7e21 */ /* 0x001fc40008000100 */
[----:B------:R-:W-:Y:S01]  /*09d0*/  FFMA R24, R20, R25, R24 ;  /* 0x0000001914187223 */ /* 0x000fe20000000018 */
[----:B-1----:R-:W-:Y:S01]  /*09e0*/  FADD R3, -R28, UR11 ;  /* 0x0000000b1c037e21 */ /* 0x002fe20008000100 */
[----:B------:R-:W-:Y:S01]  /*09f0*/  FFMA R26, R20, R27, R26 ;  /* 0x0000001b141a7223 */ /* 0x000fe2000000001a */
[----:B--2---:R-:W-:Y:S02]  /*0a00*/  FADD R25, -R28, UR14 ;  /* 0x0000000e1c197e21 */ /* 0x004fe40008000100 */
[----:B------:R-:W-:Y:S01]  /*0a10*/  FFMA R23, R22, R3, R23 ;  /* 0x0000000316177223 */ /* 0x000fe20000000017 */
[----:B---3--:R-:W-:Y:S01]  /*0a20*/  FADD R27, -R28, UR6 ;  /* 0x000000061c1b7e21 */ /* 0x008fe20008000100 */
[----:B------:R-:W-:Y:S02]  /*0a30*/  FFMA R25, R22, R25, R24 ;  /* 0x0000001916197223 */ /* 0x000fe40000000018 */
[-C--:B------:R-:W-:Y:S01]  /*0a40*/  FFMA R0, -R20, R23.reuse, UR7 ;  /* 0x0000000714007e23 */ /* 0x080fe20008000117 */
[C---:B------:R-:W-:Y:S01]  /*0a50*/  FFMA R3, -R21.reuse, R23, UR10 ;  /* 0x0000000a15037e23 */ /* 0x040fe20008000117 */
[C---:B------:R-:W-:Y:S01]  /*0a60*/  FFMA R29, R22.reuse, R27, R26 ;  /* 0x0000001b161d7223 */ /* 0x040fe2000000001a */
[----:B------:R-:W-:Y:S01]  /*0a70*/  FFMA R27, -R22, R23, UR11 ;  /* 0x0000000b161b7e23 */ /* 0x000fe20008000117 */
[-C--:B------:R-:W-:Y:S01]  /*0a80*/  FFMA R23, -R20, R25.reuse, UR12 ;  /* 0x0000000c14177e23 */ /* 0x080fe20008000119 */
[C---:B------:R-:W-:Y:S01]  /*0a90*/  FFMA R24, -R21.reuse, R25, UR13 ;  /* 0x0000000d15187e23 */ /* 0x040fe20008000119 */
[C---:B------:R-:W-:Y:S01]  /*0aa0*/  FFMA R33, -R22.reuse, R29, UR6 ;  /* 0x0000000616217e23 */ /* 0x040fe2000800011d */
[----:B------:R-:W-:Y:S01]  /*0ab0*/  FFMA R28, -R22, R25, UR14 ;  /* 0x0000000e161c7e23 */ /* 0x000fe20008000119 */
[-C--:B------:R-:W-:Y:S01]  /*0ac0*/  FFMA R25, -R20, R29.reuse, UR15 ;  /* 0x0000000f14197e23 */ /* 0x080fe2000800011d */
[----:B------:R-:W-:Y:S01]  /*0ad0*/  FFMA R26, -R21, R29, UR16 ;  /* 0x00000010151a7e23 */ /* 0x000fe2000800011d */
[----:B------:R-:W-:Y:S01]  /*0ae0*/  FADD R33, R33, -UR19 ;  /* 0x8000001321217e21 */ /* 0x000fe20008000000 */
        /* <DEDUP_REMOVED lines=8> */
[----:B------:R-:W-:Y:S01]  /*0b70*/  FMUL R34, R32, R33 ;  /* 0x0000002120227220 */ /* 0x000fe20000400000 */
[----:B------:R-:W-:Y:S01]  /*0b80*/  FMUL R35, R27, R36 ;  /* 0x000000241b237220 */ /* 0x000fe20000400000 */
[----:B------:R-:W-:Y:S01]  /*0b90*/  FMUL R41, R28, R32 ;  /* 0x000000201c297220 */ /* 0x000fe20000400000 */
[----:B------:R-:W-:Y:S01]  /*0ba0*/  FMUL R43, R36, R29 ;  /* 0x0000001d242b7220 */ /* 0x000fe20000400000 */
[C---:B------:R-:W-:Y:S01]  /*0bb0*/  FMUL R39, R37.reuse, R31 ;  /* 0x0000001f25277220 */ /* 0x040fe20000400000 */
[----:B------:R-:W-:Y:S01]  /*0bc0*/  FFMA R34, R37, R29, -R34 ;  /* 0x0000001d25227223 */ /* 0x000fe20000000822 */
[-C--:B------:R-:W-:Y:S01]  /*0bd0*/  FMUL R38, R30, R37.reuse ;  /* 0x000000251e267220 */ /* 0x080fe20000400000 */
[----:B------:R-:W-:Y:S01]  /*0be0*/  FFMA R35, R28, R37, -R35 ;  /* 0x000000251c237223 */ /* 0x000fe20000000823 */
[----:B------:R-:W-:Y:S01]  /*0bf0*/  FFMA R37, R30, R36, -R41 ;  /* 0x000000241e257223 */ /* 0x000fe20000000829 */
[----:B------:R-:W-:Y:S01]  /*0c00*/  FFMA R41, R32, R31, -R43 ;  /* 0x0000001f20297223 */ /* 0x000fe2000000082b */
[----:B------:R-:W-:Y:S01]  /*0c10*/  FFMA R39, R36, R33, -R39 ;  /* 0x0000002124277223 */ /* 0x000fe20000000827 */
[C---:B------:R-:W-:Y:S01]  /*0c20*/  FMUL R45, R27.reuse, R29 ;  /* 0x0000001d1b2d7220 */ /* 0x040fe20000400000 */
[----:B------:R-:W-:Y:S01]  /*0c30*/  FFMA R38, R27, R32, -R38 ;  /* 0x000000201b267223 */ /* 0x000fe20000000826 */
[C---:B------:R-:W-:Y:S01]  /*0c40*/  FMUL R43, R21.reuse, R34 ;  /* 0x00000022152b7220 */ /* 0x040fe20000400000 */
[-C--:B------:R-:W-:Y:S01]  /*0c50*/  FMUL R32, R28, R33.reuse ;  /* 0x000000211c207220 */ /* 0x080fe20000400000 */
[----:B------:R-:W-:Y:S01]  /*0c60*/  FFMA R34, R30, R33, -R45 ;  /* 0x000000211e227223 */ /* 0x000fe2000000082d */
[----:B------:R-:W-:Y:S01]  /*0c70*/  FMUL R38, R21, R38 ;  /* 0x0000002615267220 */ /* 0x000fe20000400000 */
[----:B------:R-:W-:Y:S01]  /*0c80*/  FFMA R39, R20, R39, R43 ;  /* 0x0000002714277223 */ /* 0x000fe2000000002b */
[-C--:B------:R-:W-:Y:S01]  /*0c90*/  FMUL R33, R30, R31.reuse ;  /* 0x0000001f1e217220 */ /* 0x080fe20000400000 */
[----:B------:R-:W-:Y:S01]  /*0ca0*/  FFMA R27, R27, R31, -R32 ;  /* 0x0000001f1b1b7223 */ /* 0x000fe20000000820 */
[----:B------:R-:W-:Y:S01]  /*0cb0*/  FFMA R38, R20, R35, R38 ;  /* 0x0000002314267223 */ /* 0x000fe20000000026 */
[----:B------:R-:W-:Y:S01]  /*0cc0*/  FMUL R31, R21, R34 ;  /* 0x00000022151f7220 */ /* 0x000fe20000400000 */
[----:B------:R-:W-:Y:S01]  /*0cd0*/  FFMA R39, R22, R41, R39 ;  /* 0x0000002916277223 */ /* 0x000fe20000000027 */
[----:B------:R-:W-:Y:S01]  /*0ce0*/  FFMA R28, R28, R29, -R33 ;  /* 0x0000001d1c1c7223 */ /* 0x000fe20000000821 */
[----:B------:R-:W-:Y:S01]  /*0cf0*/  FFMA R37, R22, R37, R38 ;  /* 0x0000002516257223 */ /* 0x000fe20000000026 */
[----:B------:R-:W-:-:S02]  /*0d00*/  FFMA R27, R20, R27, R31 ;  /* 0x0000001b141b7223 */ /* 0x000fc4000000001f */
[C---:B------:R-:W-:Y:S02]  /*0d10*/  FSETP.GT.AND P0, PT, R39.reuse, RZ, PT ;  /* 0x000000ff2700720b */ /* 0x040fe40003f04000 */
[----:B------:R-:W-:Y:S01]  /*0d20*/  FSETP.GEU.AND P1, PT, R39, RZ, PT ;  /* 0x000000ff2700720b */ /* 0x000fe20003f2e000 */
[----:B------:R-:W-:Y:S01]  /*0d30*/  FFMA R27, R22, R28, R27 ;  /* 0x0000001c161b7223 */ /* 0x000fe2000000001b */
[C---:B------:R-:W-:Y:S02]  /*0d40*/  FSETP.GT.AND P0, PT, R37.reuse, RZ, P0 ;  /* 0x000000ff2500720b */ /* 0x040fe40000704000 */
[----:B------:R-:W-:Y:S02]  /*0d50*/  FSETP.GEU.OR P1, PT, R37, RZ, P1 ;  /* 0x000000ff2500720b */ /* 0x000fe40000f2e400 */
[C---:B------:R-:W-:Y:S02]  /*0d60*/  FSETP.GT.AND P0, PT, R27.reuse, RZ, P0 ;  /* 0x000000ff1b00720b */ /* 0x040fe40000704000 */
[----:B------:R-:W-:-:S13]  /*0d70*/  FSETP.GEU.OR P1, PT, R27, RZ, P1 ;  /* 0x000000ff1b00720b */ /* 0x000fda0000f2e400 */
[----:B------:R-:W-:Y:S05]  /*0d80*/  @P1 BRA !P0, `(.L_x_16) ;  /* 0x0000000400101947 */ /* 0x000fea0004000000 */
[C---:B------:R-:W-:Y:S01]  /*0d90*/  FADD R24, -R3.reuse, R24 ;  /* 0x0000001803187221 */ /* 0x040fe20000000100 */
[C---:B------:R-:W-:Y:S01]  /*0da0*/  FADD R27, -R0.reuse, R25 ;  /* 0x00000019001b7221 */ /* 0x040fe20000000100 */
[----:B------:R-:W-:Y:S01]  /*0db0*/  FADD R28, -R3, R26 ;  /* 0x0000001a031c7221 */ /* 0x000fe20000000100 */
[C---:B------:R-:W-:Y:S01]  /*0dc0*/  FADD R23, -R0.reuse, R23 ;  /* 0x0000001700177221 */ /* 0x040fe20000000100 */
[----:B------:R-:W-:Y:S01]  /*0dd0*/  FADD R29, -R0, UR17 ;  /* 0x00000011001d7e21 */ /* 0x000fe20008000100 */
[----:B------:R-:W-:Y:S01]  /*0de0*/  FMUL R26, R24, R27 ;  /* 0x0000001b181a7220 */ /* 0x000fe20000400000 */
[----:B------:R-:W-:Y:S03]  /*0df0*/  BSSY.RECONVERGENT B1, `(.L_x_17) ;  /* 0x0000011000017945 */ /* 0x000fe60003800200 */
[----:B------:R-:W-:Y:S01]  /*0e00*/  FFMA R25, R23, R28, -R26 ;  /* 0x0000001c17197223 */ /* 0x000fe2000000081a */
[----:B------:R-:W-:-:S03]  /*0e10*/  FADD R26, -R3, UR18 ;  /* 0x00000012031a7e21 */ /* 0x000fc60008000100 */
[----:B------:R-:W0:Y:S01]  /*0e20*/  MUFU.RCP R30, R25 ;  /* 0x00000019001e7308 */ /* 0x000e220000001000 */
[----:B------:R-:W-:-:S04]  /*0e30*/  FMUL R27, R27, R26 ;  /* 0x0000001a1b1b7220 */ /* 0x000fc80000400000 */
[----:B------:R-:W-:-:S04]  /*0e40*/  FFMA R0, R28, R29, -R27 ;  /* 0x0000001d1c007223 */ /* 0x000fc8000000081b */
[----:B------:R-:W1:Y:S01]  /*0e50*/  FCHK P0, R0, R25 ;  /* 0x0000001900007302 */ /* 0x000e620000000000 */
[----:B0-----:R-:W-:-:S04]  /*0e60*/  FFMA R3, -R25, R30, 1 ;  /* 0x3f80000019037423 */ /* 0x001fc8000000011e */
[----:B------:R-:W-:-:S04]  /*0e70*/  FFMA R3, R30, R3, R30 ;  /* 0x000000031e037223 */ /* 0x000fc8000000001e */
[----:B------:R-:W-:-:S04]  /*0e80*/  FFMA R28, R0, R3, RZ ;  /* 0x00000003001c7223 */ /* 0x000fc800000000ff */
[----:B------:R-:W-:-:S04]  /*0e90*/  FFMA R27, -R25, R28, R0 ;  /* 0x0000001c191b7223 */ /* 0x000fc80000000100 */
[----:B------:R-:W-:Y:S01]  /*0ea0*/  FFMA R27, R3, R27, R28 ;  /* 0x0000001b031b7223 */ /* 0x000fe2000000001c */
[----:B-1----:R-:W-:Y:S06]  /*0eb0*/  @!P0 BRA `(.L_x_18) ;  /* 0x0000000000108947 */ /* 0x002fec0003800000 */
[----:B------:R-:W-:Y:S02]  /*0ec0*/  MOV R3, R25 ;  /* 0x0000001900037202 */ /* 0x000fe40000000f00 */
[----:B------:R-:W-:-:S07]  /*0ed0*/  MOV R28, 0xef0 ;  /* 0x00000ef0001c7802 */ /* 0x000fce0000000f00 */
[----:B------:R-:W-:Y:S05]  /*0ee0*/  CALL.REL.NOINC `($__internal_2_$__cuda_sm3x_div_rn_noftz_f32_slowpath) ;  /* 0x0000000800bc7944 */ /* 0x000fea0003c00000 */
[----:B------:R-:W-:-:S07]  /*0ef0*/  MOV R27, R0 ;  /* 0x00000000001b7202 */ /* 0x000fce0000000f00 */
.L_x_18:
[----:B------:R-:W-:Y:S05]  /*0f00*/  BSYNC.RECONVERGENT B1 ;  /* 0x0000000000017941 */ /* 0x000fea0003800200 */
.L_x_17:
[----:B------:R-:W0:Y:S01]  /*0f10*/  MUFU.RCP R0, R25 ;  /* 0x0000001900007308 */ /* 0x000e220000001000 */
[----:B------:R-:W-:Y:S01]  /*0f20*/  FMUL R24, R24, R29 ;  /* 0x0000001d18187220 */ /* 0x000fe20000400000 */
[----:B------:R-:W-:Y:S03]  /*0f30*/  BSSY.RECONVERGENT B1, `(.L_x_19) ;  /* 0x000000d000017945 */ /* 0x000fe60003800200 */
        /* <DEDUP_REMOVED lines=8> */
[----:B------:R-:W-:Y:S01]  /*0fc0*/  IMAD.MOV.U32 R0, RZ, RZ, R26 ;  /* 0x000000ffff007224 */ /* 0x000fe200078e001a */
[----:B------:R-:W-:Y:S02]  /*0fd0*/  MOV R3, R25 ;  /* 0x0000001900037202 */ /* 0x000fe40000000f00 */
[----:B------:R-:W-:-:S07]  /*0fe0*/  MOV R28, 0x1000 ;  /* 0x00001000001c7802 */ /* 0x000fce0000000f00 */
[----:B------:R-:W-:Y:S05]  /*0ff0*/  CALL.REL.NOINC `($__internal_2_$__cuda_sm3x_div_rn_noftz_f32_slowpath) ;  /* 0x0000000800787944 */ /* 0x000fea0003c00000 */
.L_x_20:
[----:B------:R-:W-:Y:S05]  /*1000*/  BSYNC.RECONVERGENT B1 ;  /* 0x0000000000017941 */ /* 0x000fea0003800200 */
.L_x_19:
[----:B------:R-:W-:Y:S01]  /*1010*/  MOV R26, UR10 ;  /* 0x0000000a001a7c02 */ /* 0x000fe20008000f00 */
[----:B------:R-:W-:Y:S01]  /*1020*/  IMAD.U32 R29, RZ, RZ, UR11 ;  /* 0x0000000bff1d7e24 */ /* 0x000fe2000f8e00ff */
[----:B------:R-:W-:Y:S02]  /*1030*/  MOV R24, UR7 ;  /* 0x0000000700187c02 */ /* 0x000fe40008000f00 */
[----:B------:R-:W-:Y:S01]  /*1040*/  MOV R23, UR10 ;  /* 0x0000000a00177c02 */ /* 0x000fe20008000f00 */
[----:B------:R-:W-:Y:S01]  /*1050*/  FADD R26, -R26, UR13 ;  /* 0x0000000d1a1a7e21 */ /* 0x000fe20008000100 */
[----:B------:R-:W-:Y:S01]  /*1060*/  MOV R3, UR11 ;  /* 0x0000000b00037c02 */ /* 0x000fe20008000f00 */
[----:B------:R-:W-:Y:S01]  /*1070*/  FADD R24, -R24, UR12 ;  /* 0x0000000c18187e21 */ /* 0x000fe20008000100 */
[----:B------:R-:W-:Y:S01]  /*1080*/  MOV R25, UR7 ;  /* 0x0000000700197c02 */ /* 0x000fe20008000f00 */
[----:B------:R-:W-:Y:S01]  /*1090*/  FADD R23, -R23, UR16 ;  /* 0x0000001017177e21 */ /* 0x000fe20008000100 */
[-C--:B------:R-:W-:Y:S01]  /*10a0*/  FFMA R28, R26, R27.reuse, UR10 ;  /* 0x0000000a1a1c7e23 */ /* 0x080fe2000800001b */
[----:B------:R-:W-:Y:S01]  /*10b0*/  FADD R26, -R3, UR14 ;  /* 0x0000000e031a7e21 */ /* 0x000fe20008000100 */
[-C--:B------:R-:W-:Y:S01]  /*10c0*/  FFMA R24, R24, R27.reuse, UR7 ;  /* 0x0000000718187e23 */ /* 0x080fe2000800001b */
[----:B------:R-:W-:Y:S01]  /*10d0*/  FADD R3, -R25, UR15 ;  /* 0x0000000f19037e21 */ /* 0x000fe20008000100 */
[-C--:B------:R-:W-:Y:S01]  /*10e0*/  FFMA R28, R23, R0.reuse, R28 ;  /* 0x00000000171c7223 */ /* 0x080fe2000000001c */
[----:B------:R-:W-:Y:S01]  /*10f0*/  FFMA R26, R26, R27, UR11 ;  /* 0x0000000b1a1a7e23 */ /* 0x000fe2000800001b */
[----:B------:R-:W-:Y:S01]  /*1100*/  FADD R23, -R29, UR6 ;  /* 0x000000061d177e21 */ /* 0x000fe20008000100 */
[----:B------:R-:W-:Y:S01]  /*1110*/  FFMA R3, R3, R0, R24 ;  /* 0x0000000003037223 */ /* 0x000fe20000000018 */
[----:B------:R-:W-:-:S02]  /*1120*/  FADD R28, R28, -UR18 ;  /* 0x800000121c1c7e21 */ /* 0x000fc40008000000 */
[----:B------:R-:W-:Y:S01]  /*1130*/  FFMA R23, R23, R0, R26 ;  /* 0x0000000017177223 */ /* 0x000fe2000000001a */
[----:B------:R-:W-:Y:S01]  /*1140*/  FADD R3, R3, -UR17 ;  /* 0x8000001103037e21 */ /* 0x000fe20008000000 */
[----:B------:R-:W-:Y:S02]  /*1150*/  FMUL R25, R21, R28 ;  /* 0x0000001c15197220 */ /* 0x000fe40000400000 */
[----:B------:R-:W-:Y:S02]  /*1160*/  FADD R23, R23, -UR19 ;  /* 0x8000001317177e21 */ /* 0x000fe40008000000 */
[----:B------:R-:W-:-:S04]  /*1170*/  FFMA R3, R20, R3, R25 ;  /* 0x0000000314037223 */ /* 0x000fc80000000019 */
[----:B------:R-:W-:-:S05]  /*1180*/  FFMA R3, R22, R23, R3 ;  /* 0x0000001716037223 */ /* 0x000fca0000000003 */
[----:B------:R-:W-:-:S04]  /*1190*/  FSETP.GEU.AND P0, PT, R3, R2, PT ;  /* 0x000000020300720b */ /* 0x000fc80003f0e000 */
[----:B------:R-:W-:-:S04]  /*11a0*/  FSETP.GT.AND P0, PT, R3, RZ, !P0 ;  /* 0x000000ff0300720b */ /* 0x000fc80004704000 */
[----:B------:R-:W-:Y:S02]  /*11b0*/  FSEL R2, R3, R2, P0 ;  /* 0x0000000203027208 */ /* 0x000fe40000000000 */
[----:B------:R-:W-:-:S07]  /*11c0*/  SEL R19, R19, UR5, !P0 ;  /* 0x0000000513137c07 */ /* 0x000fce000c000000 */
.L_x_16:
[----:B------:R-:W-:Y:S05]  /*11d0*/  BSYNC.RECONVERGENT B0 ;  /* 0x0000000000007941 */ /* 0x000fea0003800200 */
.L_x_15:
[----:B------:R-:W-:-:S04]  /*11e0*/  UIADD3 UR5, UPT, UPT, UR5, 0x1, URZ ;  /* 0x0000000105057890 */ /* 0x000fc8000fffe0ff */
[----:B------:R-:W-:-:S09]  /*11f0*/  UISETP.NE.AND UP0, UPT, UR5, 0x18, UPT ;  /* 0x000000180500788c */ /* 0x000fd2000bf05270 */
[----:B------:R-:W-:Y:S05]  /*1200*/  BRA.U UP0, `(.L_x_21) ;  /* 0xfffffff5008c7547 */ /* 0x000fea000b83ffff */
[----:B------:R-:W-:-:S05]  /*1210*/  HFMA2 R0, -RZ, RZ, 0, 4.5299530029296875e-06 ;  /* 0x0000004cff007431 */ /* 0x000fca00000001ff */
[----:B------:R-:W-:-:S06]  /*1220*/  IMAD R0, R19, 0x34, R0 ;  /* 0x0000003413007824 */ /* 0x000fcc00078e0200 */
[----:B------:R-:W0:Y:S02]  /*1230*/  LDC.U8 R0, c[0x3][R0+0x30] ;  /* 0x00c00c0000007b82 */ /* 0x000e240000000000 */
[----:B0-----:R-:W-:-:S04]  /*1240*/  ISETP.NE.AND P0, PT, R0, RZ, PT ;  /* 0x000000ff0000720c */ /* 0x001fc80003f05270 */
[----:B------:R-:W-:-:S13]  /*1250*/  ISETP.LT.OR P0, PT, R19, RZ, !P0 ;  /* 0x000000ff1300720c */ /* 0x000fda0004701670 */
[----:B------:R-:W0:Y:S01]  /*1260*/  @!P0 LDC R20, c[0x3][0x48] ;  /* 0x00c01200ff148b82 */ /* 0x000e220000000800 */
[----:B------:R-:W-:Y:S08]  /*1270*/  @!P0 F2F.F64.F32 R2, R17 ;  /* 0x0000001100028310 */ /* 0x000ff00000201800 */
[----:B0-----:R-:W0:Y:S02]  /*1280*/  @!P0 F2F.F64.F32 R20, R20 ;  /* 0x0000001400148310 */ /* 0x001e240000201800 */
[----:B0-----:R-:W-:-:S06]  /*1290*/  @!P0 DFMA R2, R20, 0.0009765625, R2 ;  /* 0x3f5000001402882b */ /* 0x001fcc0000000002 */
[----:B------:R0:W1:Y:S01]  /*12a0*/  @!P0 F2F.F32.F64 R17, R2 ;  /* 0x0000000200118310 */ /* 0x0000620000301000 */
[----:B------:R-:W-:Y:S05]  /*12b0*/  BRA.U UP1, `(.L_x_22) ;  /* 0xffffffed01b07547 */ /* 0x000fea000b83ffff */
[----:B------:R-:W2:Y:S01]  /*12c0*/  S2R R5, SR_TID.X ;  /* 0x0000000000057919 */ /* 0x000ea20000002100 */
[----:B------:R-:W3:Y:S01]  /*12d0*/  LDC R7, c[0x3][0x48] ;  /* 0x00c01200ff077b82 */ /* 0x000ee20000000800 */
[----:B------:R-:W-:Y:S01]  /*12e0*/  IADD3 R12, PT, PT, R12, 0x2c3e2800, RZ ;  /* 0x2c3e28000c0c7810 */ /* 0x000fe20007ffe0ff */
[----:B------:R-:W-:Y:S06]  /*12f0*/  BSSY.RECONVERGENT B0, `(.L_x_23) ;  /* 0x0000015000007945 */ /* 0x000fec0003800200 */
[----:B0-----:R-:W2:Y:S01]  /*1300*/  LDC.64 R2, c[0x0][0x388] ;  /* 0x0000e200ff027b82 */ /* 0x001ea20000000a00 */
[----:B---3--:R-:W0:Y:S01]  /*1310*/  MUFU.RCP R4, R7 ;  /* 0x0000000700047308 */ /* 0x008e220000001000 */
[----:B-1----:R-:W-:-:S04]  /*1320*/  FSETP.GT.AND P0, PT, R17, R7, PT ;  /* 0x000000071100720b */ /* 0x002fc80003f04000 */
[----:B------:R-:W-:Y:S01]  /*1330*/  FSEL R0, R17, R7, !P0 ;  /* 0x0000000711007208 */ /* 0x000fe20004000000 */
[----:B--2---:R-:W-:-:S05]  /*1340*/  IMAD.WIDE.U32 R2, R5, 0x30, R2 ;  /* 0x0000003005027825 */ /* 0x004fca00078e0002 */
[----:B------:R1:W-:Y:S02]  /*1350*/  STG.E.64 desc[UR8][R2.64+0x8], R10 ;  /* 0x0000080a02007986 */ /* 0x0003e4000c101b08 */
[----:B------:R-:W2:Y:S02]  /*1360*/  FCHK P0, R0, R7 ;  /* 0x0000000700007302 */ /* 0x000ea40000000000 */
[----:B------:R1:W-:Y:S01]  /*1370*/  STG.E.64 desc[UR8][R2.64+0x10], R8 ;  /* 0x0000100802007986 */ /* 0x0003e2000c101b08 */
[----:B0-----:R-:W-:-:S03]  /*1380*/  FFMA R5, R4, -R7, 1 ;  /* 0x3f80000004057423 */ /* 0x001fc60000000807 */
[----:B------:R1:W-:Y:S01]  /*1390*/  STG.E.64 desc[UR8][R2.64], R12 ;  /* 0x0000000c02007986 */ /* 0x0003e2000c101b08 */
[----:B------:R-:W-:-:S04]  /*13a0*/  FFMA R5, R4, R5, R4 ;  /* 0x0000000504057223 */ /* 0x000fc80000000004 */
[----:B------:R-:W-:-:S04]  /*13b0*/  FFMA R4, R0, R5, RZ ;  /* 0x0000000500047223 */ /* 0x000fc800000000ff */
[----:B------:R-:W-:-:S04]  /*13c0*/  FFMA R6, R4, -R7, R0 ;  /* 0x8000000704067223 */ /* 0x000fc80000000000 */
[----:B------:R-:W-:Y:S01]  /*13d0*/  FFMA R4, R5, R6, R4 ;  /* 0x0000000605047223 */ /* 0x000fe20000000004 */
[----:B-12---:R-:W-:Y:S06]  /*13e0*/  @!P0 BRA `(.L_x_24) ;  /* 0x0000000000148947 */ /* 0x006fec0003800000 */
[----:B------:R-:W0:Y:S01]  /*13f0*/  LDCU UR4, c[0x3][0x48] ;  /* 0x00c00900ff0477ac */ /* 0x000e220008000800 */
[----:B------:R-:W-:Y:S02]  /*1400*/  MOV R28, 0x1430 ;  /* 0x00001430001c7802 */ /* 0x000fe40000000f00 */
[----:B0-----:R-:W-:-:S07]  /*1410*/  MOV R3, UR4 ;  /* 0x0000000400037c02 */ /* 0x001fce0008000f00 */
[----:B------:R-:W-:Y:S05]  /*1420*/  CALL.REL.NOINC `($__internal_2_$__cuda_sm3x_div_rn_noftz_f32_slowpath) ;  /* 0x00000004006c7944 */ /* 0x000fea0003c00000 */
[----:B------:R-:W-:-:S07]  /*1430*/  MOV R4, R0 ;  /* 0x0000000000047202 */ /* 0x000fce0000000f00 */
.L_x_24:
[----:B------:R-:W-:Y:S05]  /*1440*/  BSYNC.RECONVERGENT B0 ;  /* 0x0000000000007941 */ /* 0x000fea0003800200 */
.L_x_23:
[----:B------:R-:W0:Y:S01]  /*1450*/  LDCU.64 UR4, c[0x0][0x380] ;  /* 0x00007000ff0477ac */ /* 0x000e220008000a00 */
[----:B------:R-:W-:Y:S01]  /*1460*/  LEA R14, R15, R14, 0xa ;  /* 0x0000000e0f0e7211 */ /* 0x000fe200078e50ff */
[----:B------:R-:W-:Y:S01]  /*1470*/  FMUL R4, R4, 255 ;  /* 0x437f000004047820 */ /* 0x000fe20000400000 */
[----:B------:R-:W-:-:S03]  /*1480*/  HFMA2 R0, -RZ, RZ, 0, 3.278255462646484375e-06 ;  /* 0x00000037ff007431 */ /* 0x000fc600000001ff */
[----:B------:R-:W1:Y:S01]  /*1490*/  F2I.U32.TRUNC.NTZ R5, R4 ;  /* 0x0000000400057305 */ /* 0x000e62000020f000 */
[----:B------:R-:W-:-:S05]  /*14a0*/  IMAD R14, R14, 0x3, RZ ;  /* 0x000000030e0e7824 */ /* 0x000fca00078e02ff */
[----:B0-----:R-:W-:-:S04]  /*14b0*/  IADD3 R2, P0, PT, R14, UR4, RZ ;  /* 0x000000040e027c10 */ /* 0x001fc8000ff1e0ff */
[----:B------:R-:W-:-:S05]  /*14c0*/  LEA.HI.X.SX32 R3, R14, UR5, 0x1, P0 ;  /* 0x000000050e037c11 */ /* 0x000fca00080f0eff */
[----:B-1----:R-:W-:Y:S04]  /*14d0*/  STG.E.U8 desc[UR8][R2.64+0x1], R5 ;  /* 0x0000010502007986 */ /* 0x002fe8000c101108 */
[----:B------:R-:W-:Y:S04]  /*14e0*/  STG.E.U8 desc[UR8][R2.64+0x2], R5 ;  /* 0x0000020502007986 */ /* 0x000fe8000c101108 */
[----:B------:R-:W-:Y:S01]  /*14f0*/  STG.E.U8 desc[UR8][R2.64], R0 ;  /* 0x0000000002007986 */ /* 0x000fe2000c101108 */
[----:B------:R-:W-:Y:S05]  /*1500*/  EXIT ;  /* 0x000000000000794d */ /* 0x000fea0003800000 */
        .weak           $__internal_0_$__cuda_sm20_rcp_rn_f32_slowpath
        .type           $__internal_0_$__cuda_sm20_rcp_rn_f32_slowpath,@function
        .size           $__internal_0_$__cuda_sm20_rcp_rn_f32_slowpath,($__internal_1_$__cuda_sm20_sqrt_rn_f32_slowpath - $__internal_0_$__cuda_sm20_rcp_rn_f32_slowpath)
$__internal_0_$__cuda_sm20_rcp_rn_f32_slowpath:
[----:B------:R-:W-:Y:S01]  /*1510*/  IMAD.SHL.U32 R0, R2, 0x2, RZ ;  /* 0x0000000202007824 */ /* 0x000fe200078e00ff */
[----:B------:R-:W-:Y:S04]  /*1520*/  BSSY.RECONVERGENT B1, `(.L_x_25) ;  /* 0x0000030000017945 */ /* 0x000fe80003800200 */
[----:B------:R-:W-:-:S04]  /*1530*/  SHF.R.U32.HI R23, RZ, 0x18, R0 ;  /* 0x00000018ff177819 */ /* 0x000fc80000011600 */
[----:B------:R-:W-:-:S13]  /*1540*/  ISETP.NE.U32.AND P0, PT, R23, RZ, PT ;  /* 0x000000ff1700720c */ /* 0x000fda0003f05070 */
[----:B------:R-:W-:Y:S05]  /*1550*/  @P0 BRA `(.L_x_26) ;  /* 0x0000000000280947 */ /* 0x000fea0003800000 */
[----:B------:R-:W-:-:S04]  /*1560*/  SHF.L.U32 R0, R2, 0x1, RZ ;  /* 0x0000000102007819 */ /* 0x000fc800000006ff */
[----:B------:R-:W-:-:S13]  /*1570*/  ISETP.NE.AND P0, PT, R0, RZ, PT ;  /* 0x000000ff0000720c */ /* 0x000fda0003f05270 */
[----:B------:R-:W-:Y:S01]  /*1580*/  @P0 FFMA R19, R2, 1.84467440737095516160e+19, RZ ;  /* 0x5f80000002130823 */ /* 0x000fe200000000ff */
[----:B------:R-:W-:Y:S08]  /*1590*/  @!P0 MUFU.RCP R3, R2 ;  /* 0x0000000200038308 */ /* 0x000ff00000001000 */
[----:B------:R-:W0:Y:S02]  /*15a0*/  @P0 MUFU.RCP R0, R19 ;  /* 0x0000001300000308 */ /* 0x000e240000001000 */
[----:B0-----:R-:W-:-:S04]  /*15b0*/  @P0 FFMA R23, R19, R0, -1 ;  /* 0xbf80000013170423 */ /* 0x001fc80000000000 */
[----:B------:R-:W-:-:S04]  /*15c0*/  @P0 FADD.FTZ R23, -R23, -RZ ;  /* 0x800000ff17170221 */ /* 0x000fc80000010100 */
[----:B------:R-:W-:-:S04]  /*15d0*/  @P0 FFMA R0, R0, R23, R0 ;  /* 0x0000001700000223 */ /* 0x000fc80000000000 */
[----:B------:R-:W-:Y:S01]  /*15e0*/  @P0 FFMA R3, R0, 1.84467440737095516160e+19, RZ ;  /* 0x5f80000000030823 */ /* 0x000fe200000000ff */
[----:B------:R-:W-:Y:S06]  /*15f0*/  BRA `(.L_x_27) ;  /* 0x0000000000887947 */ /* 0x000fec0003800000 */
.L_x_26:
[----:B------:R-:W-:-:S04]  /*1600*/  IADD3 R25, PT, PT, R23, -0xfd, RZ ;  /* 0xffffff0317197810 */ /* 0x000fc80007ffe0ff */
[----:B------:R-:W-:-:S13]  /*1610*/  ISETP.GT.U32.AND P0, PT, R25, 0x1, PT ;  /* 0x000000011900780c */ /* 0x000fda0003f04070 */
[----:B------:R-:W-:Y:S05]  /*1620*/  @P0 BRA `(.L_x_28) ;  /* 0x0000000000780947 */ /* 0x000fea0003800000 */
[----:B------:R-:W-:Y:S02]  /*1630*/  LOP3.LUT R0, R2, 0x7fffff, RZ, 0xc0, !PT ;  /* 0x007fffff02007812 */ /* 0x000fe400078ec0ff */
[----:B------:R-:W-:Y:S02]  /*1640*/  MOV R26, 0x3 ;  /* 0x00000003001a7802 */ /* 0x000fe40000000f00 */
[----:B------:R-:W-:Y:S02]  /*1650*/  LOP3.LUT R0, R0, 0x3f800000, RZ, 0xfc, !PT ;  /* 0x3f80000000007812 */ /* 0x000fe400078efcff */
[----:B------:R-:W-:Y:S02]  /*1660*/  SHF.L.U32 R26, R26, R25, RZ ;  /* 0x000000191a1a7219 */ /* 0x000fe400000006ff */
[----:B------:R-:W0:Y:S02]  /*1670*/  MUFU.RCP R3, R0 ;  /* 0x0000000000037308 */ /* 0x000e240000001000 */
[----:B0-----:R-:W-:-:S04]  /*1680*/  FFMA R19, R0, R3, -1 ;  /* 0xbf80000000137423 */ /* 0x001fc80000000003 */
[----:B------:R-:W-:-:S04]  /*1690*/  FADD.FTZ R24, -R19, -RZ ;  /* 0x800000ff13187221 */ /* 0x000fc80000010100 */
[CCC-:B------:R-:W-:Y:S01]  /*16a0*/  FFMA.RM R19, R3.reuse, R24.reuse, R3.reuse ;  /* 0x0000001803137223 */ /* 0x1c0fe20000004003 */
[----:B------:R-:W-:-:S04]  /*16b0*/  FFMA.RP R24, R3, R24, R3 ;  /* 0x0000001803187223 */ /* 0x000fc80000008003 */
[C---:B------:R-:W-:Y:S02]  /*16c0*/  LOP3.LUT R3, R19.reuse, 0x7fffff, RZ, 0xc0, !PT ;  /* 0x007fffff13037812 */ /* 0x040fe400078ec0ff */
[----:B------:R-:W-:Y:S02]  /*16d0*/  FSETP.NEU.FTZ.AND P0, PT, R19, R24, PT ;  /* 0x000000181300720b */ /* 0x000fe40003f1d000 */
[----:B------:R-:W-:Y:S02]  /*16e0*/  LOP3.LUT R3, R3, 0x800000, RZ, 0xfc, !PT ;  /* 0x0080000003037812 */ /* 0x000fe400078efcff */
[----:B------:R-:W-:Y:S02]  /*16f0*/  SEL R19, RZ, 0xffffffff, !P0 ;  /* 0xffffffffff137807 */ /* 0x000fe40004000000 */
[----:B------:R-:W-:Y:S02]  /*1700*/  LOP3.LUT R26, R26, R3, RZ, 0xc0, !PT ;  /* 0x000000031a1a7212 */ /* 0x000fe400078ec0ff */
[----:B------:R-:W-:-:S02]  /*1710*/  IADD3 R0, PT, PT, -R19, RZ, RZ ;  /* 0x000000ff13007210 */ /* 0x000fc40007ffe1ff */
[-C--:B------:R-:W-:Y:S02]  /*1720*/  SHF.R.U32.HI R26, RZ, R25.reuse, R26 ;  /* 0x00000019ff1a7219 */ /* 0x080fe4000001161a */
[----:B------:R-:W-:Y:S02]  /*1730*/  LOP3.LUT P1, RZ, R0, R25, R3, 0xf8, !PT ;  /* 0x0000001900ff7212 */ /* 0x000fe4000782f803 */
[C---:B------:R-:W-:Y:S02]  /*1740*/  LOP3.LUT P0, RZ, R26.reuse, 0x1, RZ, 0xc0, !PT ;  /* 0x000000011aff7812 */ /* 0x040fe4000780c0ff */
[----:B------:R-:W-:-:S04]  /*1750*/  LOP3.LUT P2, RZ, R26, 0x2, RZ, 0xc0, !PT ;  /* 0x000000021aff7812 */ /* 0x000fc8000784c0ff */
[----:B------:R-:W-:Y:S02]  /*1760*/  PLOP3.LUT P0, PT, P0, P1, P2, 0xe0, 0x0 ;  /* 0x000000000000781c */ /* 0x000fe40000703c20 */
[----:B------:R-:W-:Y:S02]  /*1770*/  LOP3.LUT P1, RZ, R2, 0x7fffff, RZ, 0xc0, !PT ;  /* 0x007fffff02ff7812 */ /* 0x000fe4000782c0ff */
[----:B------:R-:W-:-:S04]  /*1780*/  SEL R0, RZ, 0x1, !P0 ;  /* 0x00000001ff007807 */ /* 0x000fc80004000000 */
[----:B------:R-:W-:-:S04]  /*1790*/  IADD3 R0, PT, PT, -R0, RZ, RZ ;  /* 0x000000ff00007210 */ /* 0x000fc80007ffe1ff */
[----:B------:R-:W-:Y:S02]  /*17a0*/  ISETP.GE.AND P0, PT, R0, RZ, PT ;  /* 0x000000ff0000720c */ /* 0x000fe40003f06270 */
[----:B------:R-:W-:-:S04]  /*17b0*/  IADD3 R0, PT, PT, R23, -0xfc, RZ ;  /* 0xffffff0417007810 */ /* 0x000fc80007ffe0ff */
[----:B------:R-:W-:-:S07]  /*17c0*/  SHF.R.U32.HI R3, RZ, R0, R3 ;  /* 0x00000000ff037219 */ /* 0x000fce0000011603 */
[----:B------:R-:W-:-:S05]  /*17d0*/  @!P0 VIADD R3, R3, 0x1 ;  /* 0x0000000103038836 */ /* 0x000fca0000000000 */
[----:B------:R-:W-:-:S04]  /*17e0*/  @!P1 SHF.L.U32 R3, R3, 0x1, RZ ;  /* 0x0000000103039819 */ /* 0x000fc800000006ff */
[----:B------:R-:W-:Y:S01]  /*17f0*/  LOP3.LUT R3, R3, 0x80000000, R2, 0xf8, !PT ;  /* 0x8000000003037812 */ /* 0x000fe200078ef802 */
[----:B------:R-:W-:Y:S06]  /*1800*/  BRA `(.L_x_27) ;  /* 0x0000000000047947 */ /* 0x000fec0003800000 */
.L_x_28:
[----:B------:R0:W1:Y:S02]  /*1810*/  MUFU.RCP R3, R2 ;  /* 0x0000000200037308 */ /* 0x0000640000001000 */
.L_x_27:
[----:B------:R-:W-:Y:S05]  /*1820*/  BSYNC.RECONVERGENT B1 ;  /* 0x0000000000017941 */ /* 0x000fea0003800200 */
.L_x_25:
[----:B-1----:R-:W-:Y:S01]  /*1830*/  MOV R0, R3 ;  /* 0x0000000300007202 */ /* 0x002fe20000000f00 */
[----:B------:R-:W-:Y:S01]  /*1840*/  HFMA2 R3, -RZ, RZ, 0, 0 ;  /* 0x00000000ff037431 */ /* 0x000fe200000001ff */
[----:B0-----:R-:W-:-:S04]  /*1850*/  MOV R2, R20 ;  /* 0x0000001400027202 */ /* 0x001fc80000000f00 */
[----:B------:R-:W-:Y:S05]  /*1860*/  RET.REL.NODEC R2 `(_Z12render_pixelPhP17curandStateXORWOW) ;  /* 0xffffffe402e47950 */ /* 0x000fea0003c3ffff */
        .weak           $__internal_1_$__cuda_sm20_sqrt_rn_f32_slowpath
        .type           $__internal_1_$__cuda_sm20_sqrt_rn_f32_slowpath,@function
        .size           $__internal_1_$__cuda_sm20_sqrt_rn_f32_slowpath,($__internal_2_$__cuda_sm3x_div_rn_noftz_f32_slowpath - $__internal_1_$__cuda_sm20_sqrt_rn_f32_slowpath)
$__internal_1_$__cuda_sm20_sqrt_rn_f32_slowpath:
[----:B------:R-:W-:-:S13]  /*1870*/  LOP3.LUT P0, RZ, R25, 0x7fffffff, RZ, 0xc0, !PT ;  /* 0x7fffffff19ff7812 */ /* 0x000fda000780c0ff */
[----:B------:R-:W-:Y:S01]  /*1880*/  @!P0 MOV R3, R25 ;  /* 0x0000001900038202 */ /* 0x000fe20000000f00 */
[----:B------:R-:W-:Y:S06]  /*1890*/  @!P0 BRA `(.L_x_29) ;  /* 0x0000000000448947 */ /* 0x000fec0003800000 */
[----:B------:R-:W-:Y:S02]  /*18a0*/  FSETP.GEU.FTZ.AND P0, PT, R25, RZ, PT ;  /* 0x000000ff1900720b */ /* 0x000fe40003f1e000 */
[----:B------:R-:W-:-:S11]  /*18b0*/  MOV R0, R25 ;  /* 0x0000001900007202 */ /* 0x000fd60000000f00 */
[----:B------:R-:W-:Y:S01]  /*18c0*/  @!P0 IMAD.MOV.U32 R3, RZ, RZ, 0x7fffffff ;  /* 0x7fffffffff038424 */ /* 0x000fe200078e00ff */
[----:B------:R-:W-:Y:S06]  /*18d0*/  @!P0 BRA `(.L_x_29) ;  /* 0x0000000000348947 */ /* 0x000fec0003800000 */
[----:B------:R-:W-:-:S13]  /*18e0*/  FSETP.GTU.FTZ.AND P0, PT, |R0|, +INF , PT ;  /* 0x7f8000000000780b */ /* 0x000fda0003f1c200 */
[----:B------:R-:W-:Y:S01]  /*18f0*/  @P0 FADD.FTZ R3, R0, 1 ;  /* 0x3f80000000030421 */ /* 0x000fe20000010000 */
[----:B------:R-:W-:Y:S06]  /*1900*/  @P0 BRA `(.L_x_29) ;  /* 0x0000000000280947 */ /* 0x000fec0003800000 */
[----:B------:R-:W-:-:S13]  /*1910*/  FSETP.NEU.FTZ.AND P0, PT, |R0|, +INF , PT ;  /* 0x7f8000000000780b */ /* 0x000fda0003f1d200 */
[----:B------:R-:W-:-:S04]  /*1920*/  @P0 FFMA R19, R0, 1.84467440737095516160e+19, RZ ;  /* 0x5f80000000130823 */ /* 0x000fc800000000ff */
[----:B------:R-:W0:Y:S02]  /*1930*/  @P0 MUFU.RSQ R24, R19 ;  /* 0x0000001300180308 */ /* 0x000e240000001400 */
[----:B0-----:R-:W-:Y:S01]  /*1940*/  @P0 FMUL.FTZ R26, R19, R24 ;  /* 0x00000018131a0220 */ /* 0x001fe20000410000 */
[----:B------:R-:W-:-:S03]  /*1950*/  @P0 FMUL.FTZ R24, R24, 0.5 ;  /* 0x3f00000018180820 */ /* 0x000fc60000410000 */
[----:B------:R-:W-:-:S04]  /*1960*/  @P0 FADD.FTZ R3, -R26, -RZ ;  /* 0x800000ff1a030221 */ /* 0x000fc80000010100 */
[----:B------:R-:W-:Y:S01]  /*1970*/  @P0 FFMA R25, R26, R3, R19 ;  /* 0x000000031a190223 */ /* 0x000fe20000000013 */
[----:B------:R-:W-:-:S03]  /*1980*/  @!P0 MOV R3, R0 ;  /* 0x0000000000038202 */ /* 0x000fc60000000f00 */
[----:B------:R-:W-:-:S04]  /*1990*/  @P0 FFMA R24, R25, R24, R26 ;  /* 0x0000001819180223 */ /* 0x000fc8000000001a */
[----:B------:R-:W-:-:S07]  /*19a0*/  @P0 FMUL.FTZ R3, R24, 2.3283064365386962891e-10 ;  /* 0x2f80000018030820 */ /* 0x000fce0000410000 */
.L_x_29:
[----:B------:R-:W-:Y:S01]  /*19b0*/  HFMA2 R25, -RZ, RZ, 0, 0 ;  /* 0x00000000ff197431 */ /* 0x000fe200000001ff */
[----:B------:R-:W-:-:S04]  /*19c0*/  MOV R24, R27 ;  /* 0x0000001b00187202 */ /* 0x000fc80000000f00 */
[----:B------:R-:W-:Y:S05]  /*19d0*/  RET.REL.NODEC R24 `(_Z12render_pixelPhP17curandStateXORWOW) ;  /* 0xffffffe418887950 */ /* 0x000fea0003c3ffff */
        .weak           $__internal_2_$__cuda_sm3x_div_rn_noftz_f32_slowpath
        .type           $__internal_2_$__cuda_sm3x_div_rn_noftz_f32_slowpath,@function
        .size           $__internal_2_$__cuda_sm3x_div_rn_noftz_f32_slowpath,(.L_x_44 - $__internal_2_$__cuda_sm3x_div_rn_noftz_f32_slowpath)
$__internal_2_$__cuda_sm3x_div_rn_noftz_f32_slowpath:
[----:B------:R-:W-:Y:S01]  /*19e0*/  SHF.R.U32.HI R31, RZ, 0x17, R3 ;  /* 0x00000017ff1f7819 */ /* 0x000fe20000011603 */
[----:B------:R-:W-:Y:S01]  /*19f0*/  BSSY.RECONVERGENT B2, `(.L_x_30) ;  /* 0x0000062000027945 */ /* 0x000fe20003800200 */
[----:B------:R-:W-:Y:S02]  /*1a00*/  SHF.R.U32.HI R30, RZ, 0x17, R0 ;  /* 0x00000017ff1e7819 */ /* 0x000fe40000011600 */
[----:B------:R-:W-:Y:S02]  /*1a10*/  LOP3.LUT R31, R31, 0xff, RZ, 0xc0, !PT ;  /* 0x000000ff1f1f7812 */ /* 0x000fe400078ec0ff */
[----:B------:R-:W-:Y:S02]  /*1a20*/  LOP3.LUT R34, R30, 0xff, RZ, 0xc0, !PT ;  /* 0x000000ff1e227812 */ /* 0x000fe400078ec0ff */
[----:B------:R-:W-:Y:S02]  /*1a30*/  IADD3 R33, PT, PT, R31, -0x1, RZ ;  /* 0xffffffff1f217810 */ /* 0x000fe40007ffe0ff */
[----:B------:R-:W-:-:S02]  /*1a40*/  IADD3 R32, PT, PT, R34, -0x1, RZ ;  /* 0xffffffff22207810 */ /* 0x000fc40007ffe0ff */
[----:B------:R-:W-:-:S04]  /*1a50*/  ISETP.GT.U32.AND P0, PT, R33, 0xfd, PT ;  /* 0x000000fd2100780c */ /* 0x000fc80003f04070 */
[----:B------:R-:W-:-:S13]  /*1a60*/  ISETP.GT.U32.OR P0, PT, R32, 0xfd, P0 ;  /* 0x000000fd2000780c */ /* 0x000fda0000704470 */
[----:B------:R-:W-:Y:S01]  /*1a70*/  @!P0 MOV R30, RZ ;  /* 0x000000ff001e8202 */ /* 0x000fe20000000f00 */
[----:B------:R-:W-:Y:S06]  /*1a80*/  @!P0 BRA `(.L_x_31) ;  /* 0x00000000005c8947 */ /* 0x000fec0003800000 */
[----:B------:R-:W-:Y:S02]  /*1a90*/  FSETP.GTU.FTZ.AND P0, PT, |R0|, +INF , PT ;  /* 0x7f8000000000780b */ /* 0x000fe40003f1c200 */
[----:B------:R-:W-:-:S04]  /*1aa0*/  FSETP.GTU.FTZ.AND P1, PT, |R3|, +INF , PT ;  /* 0x7f8000000300780b */ /* 0x000fc80003f3c200 */
[----:B------:R-:W-:-:S13]  /*1ab0*/  PLOP3.LUT P0, PT, P0, P1, PT, 0xf8, 0x8f ;  /* 0x00000000008f781c */ /* 0x000fda0000703f70 */
[----:B------:R-:W-:Y:S05]  /*1ac0*/  @P0 BRA `(.L_x_32) ;  /* 0x00000004004c0947 */ /* 0x000fea0003800000 */
[----:B------:R-:W-:-:S13]  /*1ad0*/  LOP3.LUT P0, RZ, R3, 0x7fffffff, R0, 0xc8, !PT ;  /* 0x7fffffff03ff7812 */ /* 0x000fda000780c800 */
[----:B------:R-:W-:Y:S05]  /*1ae0*/  @!P0 BRA `(.L_x_33) ;  /* 0x00000004003c8947 */ /* 0x000fea0003800000 */
[C---:B------:R-:W-:Y:S02]  /*1af0*/  FSETP.NEU.FTZ.AND P1, PT, |R0|.reuse, +INF , PT ;  /* 0x7f8000000000780b */ /* 0x040fe40003f3d200 */
[----:B------:R-:W-:Y:S02]  /*1b00*/  FSETP.NEU.FTZ.AND P2, PT, |R3|, +INF , PT ;  /* 0x7f8000000300780b */ /* 0x000fe40003f5d200 */
[----:B------:R-:W-:-:S11]  /*1b10*/  FSETP.NEU.FTZ.AND P0, PT, |R0|, +INF , PT ;  /* 0x7f8000000000780b */ /* 0x000fd60003f1d200 */
[----:B------:R-:W-:Y:S05]  /*1b20*/  @!P2 BRA !P1, `(.L_x_33) ;  /* 0x00000004002ca947 */ /* 0x000fea0004800000 */
[----:B------:R-:W-:-:S04]  /*1b30*/  LOP3.LUT P1, RZ, R0, 0x7fffffff, RZ, 0xc0, !PT ;  /* 0x7fffffff00ff7812 */ /* 0x000fc8000782c0ff */
[----:B------:R-:W-:-:S13]  /*1b40*/  PLOP3.LUT P1, PT, P2, P1, PT, 0x2f, 0xf2 ;  /* 0x0000000000f2781c */ /* 0x000fda0001722577 */
[----:B------:R-:W-:Y:S05]  /*1b50*/  @P1 BRA `(.L_x_34) ;  /* 0x0000000400181947 */ /* 0x000fea0003800000 */
[----:B------:R-:W-:-:S04]  /*1b60*/  LOP3.LUT P1, RZ, R3, 0x7fffffff, RZ, 0xc0, !PT ;  /* 0x7fffffff03ff7812 */ /* 0x000fc8000782c0ff */
[----:B------:R-:W-:-:S13]  /*1b70*/  PLOP3.LUT P0, PT, P0, P1, PT, 0x2f, 0xf2 ;  /* 0x0000000000f2781c */ /* 0x000fda0000702577 */
[----:B------:R-:W-:Y:S05]  /*1b80*/  @P0 BRA `(.L_x_35) ;  /* 0x0000000400000947 */ /* 0x000fea0003800000 */
[----:B------:R-:W-:Y:S02]  /*1b90*/  ISETP.GE.AND P0, PT, R32, RZ, PT ;  /* 0x000000ff2000720c */ /* 0x000fe40003f06270 */
[----:B------:R-:W-:-:S11]  /*1ba0*/  ISETP.GE.AND P1, PT, R33, RZ, PT ;  /* 0x000000ff2100720c */ /* 0x000fd60003f26270 */
[----:B------:R-:W-:Y:S01]  /*1bb0*/  @P0 IMAD.MOV.U32 R30, RZ, RZ, RZ ;  /* 0x000000ffff1e0224 */ /* 0x000fe200078e00ff */
[----:B------:R-:W-:Y:S01]  /*1bc0*/  @!P0 MOV R30, 0xffffffc0 ;  /* 0xffffffc0001e8802 */ /* 0x000fe20000000f00 */
[----:B------:R-:W-:Y:S01]  /*1bd0*/  @!P0 FFMA R0, R0, 1.84467440737095516160e+19, RZ ;  /* 0x5f80000000008823 */ /* 0x000fe200000000ff */
[----:B------:R-:W-:Y:S02]  /*1be0*/  @!P1 FFMA R3, R3, 1.84467440737095516160e+19, RZ ;  /* 0x5f80000003039823 */ /* 0x000fe400000000ff */
[----:B------:R-:W-:-:S07]  /*1bf0*/  @!P1 IADD3 R30, PT, PT, R30, 0x40, RZ ;  /* 0x000000401e1e9810 */ /* 0x000fce0007ffe0ff */
.L_x_31:
[----:B------:R-:W-:Y:S01]  /*1c00*/  LEA R32, R31, 0xc0800000, 0x17 ;  /* 0xc08000001f207811 */ /* 0x000fe200078eb8ff */
[----:B------:R-:W-:Y:S03]  /*1c10*/  BSSY.RECONVERGENT B3, `(.L_x_36) ;  /* 0x0000036000037945 */ /* 0x000fe60003800200 */
[----:B------:R-:W-:Y:S02]  /*1c20*/  IADD3 R33, PT, PT, -R32, R3, RZ ;  /* 0x0000000320217210 */ /* 0x000fe40007ffe1ff */
[----:B------:R-:W-:Y:S02]  /*1c30*/  IADD3 R32, PT, PT, R34, -0x7f, RZ ;  /* 0xffffff8122207810 */ /* 0x000fe40007ffe0ff */
[----:B------:R0:W1:Y:S01]  /*1c40*/  MUFU.RCP R3, R33 ;  /* 0x0000002100037308 */ /* 0x0000620000001000 */
[----:B------:R-:W-:Y:S02]  /*1c50*/  FADD.FTZ R35, -R33, -RZ ;  /* 0x800000ff21237221 */ /* 0x000fe40000010100 */
[C---:B------:R-:W-:Y:S01]  /*1c60*/  IMAD R0, R32.reuse, -0x800000, R0 ;  /* 0xff80000020007824 */ /* 0x040fe200078e0200 */
[----:B0-----:R-:W-:-:S04]  /*1c70*/  IADD3 R33, PT, PT, R32, 0x7f, -R31 ;  /* 0x0000007f20217810 */ /* 0x001fc80007ffe81f */
[----:B------:R-:W-:Y:S01]  /*1c80*/  IADD3 R33, PT, PT, R33, R30, RZ ;  /* 0x0000001e21217210 */ /* 0x000fe20007ffe0ff */
[----:B-1----:R-:W-:-:S04]  /*1c90*/  FFMA R34, R3, R35, 1 ;  /* 0x3f80000003227423 */ /* 0x002fc80000000023 */
[----:B------:R-:W-:-:S04]  /*1ca0*/  FFMA R3, R3, R34, R3 ;  /* 0x0000002203037223 */ /* 0x000fc80000000003 */
[----:B------:R-:W-:-:S04]  /*1cb0*/  FFMA R34, R0, R3, RZ ;  /* 0x0000000300227223 */ /* 0x000fc800000000ff */
[----:B------:R-:W-:-:S04]  /*1cc0*/  FFMA R36, R35, R34, R0 ;  /* 0x0000002223247223 */ /* 0x000fc80000000000 */
[----:B------:R-:W-:-:S04]  /*1cd0*/  FFMA R36, R3, R36, R34 ;  /* 0x0000002403247223 */ /* 0x000fc80000000022 */
[----:B------:R-:W-:-:S04]  /*1ce0*/  FFMA R35, R35, R36, R0 ;  /* 0x0000002423237223 */ /* 0x000fc80000000000 */
[----:B------:R-:W-:-:S05]  /*1cf0*/  FFMA R0, R3, R35, R36 ;  /* 0x0000002303007223 */ /* 0x000fca0000000024 */
[----:B------:R-:W-:-:S04]  /*1d00*/  SHF.R.U32.HI R31, RZ, 0x17, R0 ;  /* 0x00000017ff1f7819 */ /* 0x000fc80000011600 */
[----:B------:R-:W-:-:S04]  /*1d10*/  LOP3.LUT R31, R31, 0xff, RZ, 0xc0, !PT ;  /* 0x000000ff1f1f7812 */ /* 0x000fc800078ec0ff */
[----:B------:R-:W-:-:S05]  /*1d20*/  IADD3 R34, PT, PT, R31, R33, RZ ;  /* 0x000000211f227210 */ /* 0x000fca0007ffe0ff */
[----:B------:R-:W-:-:S05]  /*1d30*/  VIADD R30, R34, 0xffffffff ;  /* 0xffffffff221e7836 */ /* 0x000fca0000000000 */
[----:B------:R-:W-:-:S13]  /*1d40*/  ISETP.GE.U32.AND P0, PT, R30, 0xfe, PT ;  /* 0x000000fe1e00780c */ /* 0x000fda0003f06070 */
[----:B------:R-:W-:Y:S05]  /*1d50*/  @!P0 BRA `(.L_x_37) ;  /* 0x0000000000808947 */ /* 0x000fea0003800000 */
[----:B------:R-:W-:-:S13]  /*1d60*/  ISETP.GT.AND P0, PT, R34, 0xfe, PT ;  /* 0x000000fe2200780c */ /* 0x000fda0003f04270 */
[----:B------:R-:W-:Y:S05]  /*1d70*/  @P0 BRA `(.L_x_38) ;  /* 0x00000000006c0947 */ /* 0x000fea0003800000 */
[----:B------:R-:W-:-:S13]  /*1d80*/  ISETP.GE.AND P0, PT, R34, 0x1, PT ;  /* 0x000000012200780c */ /* 0x000fda0003f06270 */
[----:B------:R-:W-:Y:S05]  /*1d90*/  @P0 BRA `(.L_x_39) ;  /* 0x0000000000740947 */ /* 0x000fea0003800000 */
[----:B------:R-:W-:Y:S02]  /*1da0*/  ISETP.GE.AND P0, PT, R34, -0x18, PT ;  /* 0xffffffe82200780c */ /* 0x000fe40003f06270 */
[----:B------:R-:W-:-:S11]  /*1db0*/  LOP3.LUT R0, R0, 0x80000000, RZ, 0xc0, !PT ;  /* 0x8000000000007812 */ /* 0x000fd600078ec0ff */
[----:B------:R-:W-:Y:S05]  /*1dc0*/  @!P0 BRA `(.L_x_39) ;  /* 0x0000000000688947 */ /* 0x000fea0003800000 */
[CCC-:B------:R-:W-:Y:S01]  /*1dd0*/  FFMA.RZ R30, R3.reuse, R35.reuse, R36.reuse ;  /* 0x00000023031e7223 */ /* 0x1c0fe2000000c024 */
[C---:B------:R-:W-:Y:S02]  /*1de0*/  IADD3 R32, PT, PT, R34.reuse, 0x20, RZ ;  /* 0x0000002022207810 */ /* 0x040fe40007ffe0ff */
[----:B------:R-:W-:Y:S02]  /*1df0*/  ISETP.NE.AND P2, PT, R34, RZ, PT ;  /* 0x000000ff2200720c */ /* 0x000fe40003f45270 */
[----:B------:R-:W-:Y:S01]  /*1e00*/  LOP3.LUT R31, R30, 0x7fffff, RZ, 0xc0, !PT ;  /* 0x007fffff1e1f7812 */ /* 0x000fe200078ec0ff */
[CCC-:B------:R-:W-:Y:S01]  /*1e10*/  FFMA.RP R30, R3.reuse, R35.reuse, R36.reuse ;  /* 0x00000023031e7223 */ /* 0x1c0fe20000008024 */
[----:B------:R-:W-:Y:S01]  /*1e20*/  FFMA.RM R3, R3, R35, R36 ;  /* 0x0000002303037223 */ /* 0x000fe20000004024 */
[----:B------:R-:W-:Y:S02]  /*1e30*/  ISETP.NE.AND P1, PT, R34, RZ, PT ;  /* 0x000000ff2200720c */ /* 0x000fe40003f25270 */
[----:B------:R-:W-:-:S02]  /*1e40*/  LOP3.LUT R31, R31, 0x800000, RZ, 0xfc, !PT ;  /* 0x008000001f1f7812 */ /* 0x000fc400078efcff */
[----:B------:R-:W-:Y:S02]  /*1e50*/  IADD3 R33, PT, PT, -R34, RZ, RZ ;  /* 0x000000ff22217210 */ /* 0x000fe40007ffe1ff */
[----:B------:R-:W-:Y:S02]  /*1e60*/  SHF.L.U32 R32, R31, R32, RZ ;  /* 0x000000201f207219 */ /* 0x000fe400000006ff */
[----:B------:R-:W-:Y:S02]  /*1e70*/  FSETP.NEU.FTZ.AND P0, PT, R30, R3, PT ;  /* 0x000000031e00720b */ /* 0x000fe40003f1d000 */
[----:B------:R-:W-:Y:S02]  /*1e80*/  SEL R30, R33, RZ, P2 ;  /* 0x000000ff211e7207 */ /* 0x000fe40001000000 */
[----:B------:R-:W-:Y:S02]  /*1e90*/  ISETP.NE.AND P1, PT, R32, RZ, P1 ;  /* 0x000000ff2000720c */ /* 0x000fe40000f25270 */
[----:B------:R-:W-:-:S02]  /*1ea0*/  SHF.R.U32.HI R30, RZ, R30, R31 ;  /* 0x0000001eff1e7219 */ /* 0x000fc4000001161f */
[----:B------:R-:W-:Y:S02]  /*1eb0*/  PLOP3.LUT P0, PT, P0, P1, PT, 0xf8, 0x8f ;  /* 0x00000000008f781c */ /* 0x000fe40000703f70 */
[----:B------:R-:W-:Y:S02]  /*1ec0*/  SHF.R.U32.HI R32, RZ, 0x1, R30 ;  /* 0x00000001ff207819 */ /* 0x000fe4000001161e */
[----:B------:R-:W-:-:S04]  /*1ed0*/  SEL R3, RZ, 0x1, !P0 ;  /* 0x00000001ff037807 */ /* 0x000fc80004000000 */
[----:B------:R-:W-:-:S04]  /*1ee0*/  LOP3.LUT R3, R3, 0x1, R32, 0xf8, !PT ;  /* 0x0000000103037812 */ /* 0x000fc800078ef820 */
[----:B------:R-:W-:-:S04]  /*1ef0*/  LOP3.LUT R3, R3, R30, RZ, 0xc0, !PT ;  /* 0x0000001e03037212 */ /* 0x000fc800078ec0ff */
[----:B------:R-:W-:-:S04]  /*1f00*/  IADD3 R3, PT, PT, R32, R3, RZ ;  /* 0x0000000320037210 */ /* 0x000fc80007ffe0ff */
[----:B------:R-:W-:Y:S01]  /*1f10*/  LOP3.LUT R0, R3, R0, RZ, 0xfc, !PT ;  /* 0x0000000003007212 */ /* 0x000fe200078efcff */
[----:B------:R-:W-:Y:S06]  /*1f20*/  BRA `(.L_x_39) ;  /* 0x0000000000107947 */ /* 0x000fec0003800000 */
.L_x_38:
[----:B------:R-:W-:-:S04]  /*1f30*/  LOP3.LUT R0, R0, 0x80000000, RZ, 0xc0, !PT ;  /* 0x8000000000007812 */ /* 0x000fc800078ec0ff */
[----:B------:R-:W-:Y:S01]  /*1f40*/  LOP3.LUT R0, R0, 0x7f800000, RZ, 0xfc, !PT ;  /* 0x7f80000000007812 */ /* 0x000fe200078efcff */
[----:B------:R-:W-:Y:S06]  /*1f50*/  BRA `(.L_x_39) ;  /* 0x0000000000047947 */ /* 0x000fec0003800000 */
.L_x_37:
[----:B------:R-:W-:-:S07]  /*1f60*/  LEA R0, R33, R0, 0x17 ;  /* 0x0000000021007211 */ /* 0x000fce00078eb8ff */
.L_x_39:
[----:B------:R-:W-:Y:S05]  /*1f70*/  BSYNC.RECONVERGENT B3 ;  /* 0x0000000000037941 */ /* 0x000fea0003800200 */
.L_x_36:
[----:B------:R-:W-:Y:S05]  /*1f80*/  BRA `(.L_x_40) ;  /* 0x0000000000207947 */ /* 0x000fea0003800000 */
.L_x_35:
[----:B------:R-:W-:-:S04]  /*1f90*/  LOP3.LUT R0, R3, 0x80000000, R0, 0x48, !PT ;  /* 0x8000000003007812 */ /* 0x000fc800078e4800 */
[----:B------:R-:W-:Y:S01]  /*1fa0*/  LOP3.LUT R0, R0, 0x7f800000, RZ, 0xfc, !PT ;  /* 0x7f80000000007812 */ /* 0x000fe200078efcff */
[----:B------:R-:W-:Y:S06]  /*1fb0*/  BRA `(.L_x_40) ;  /* 0x0000000000147947 */ /* 0x000fec0003800000 */
.L_x_34:
[----:B------:R-:W-:Y:S01]  /*1fc0*/  LOP3.LUT R0, R3, 0x80000000, R0, 0x48, !PT ;  /* 0x8000000003007812 */ /* 0x000fe200078e4800 */
[----:B------:R-:W-:Y:S06]  /*1fd0*/  BRA `(.L_x_40) ;  /* 0x00000000000c7947 */ /* 0x000fec0003800000 */
.L_x_33:
[----:B------:R-:W0:Y:S01]  /*1fe0*/  MUFU.RSQ R0, -QNAN ;  /* 0xffc0000000007908 */ /* 0x000e220000001400 */
[----:B------:R-:W-:Y:S05]  /*1ff0*/  BRA `(.L_x_40) ;  /* 0x0000000000047947 */ /* 0x000fea0003800000 */
.L_x_32:
[----:B------:R-:W-:-:S07]  /*2000*/  FADD.FTZ R0, R0, R3 ;  /* 0x0000000300007221 */ /* 0x000fce0000010000 */
.L_x_40:
[----:B------:R-:W-:Y:S05]  /*2010*/  BSYNC.RECONVERGENT B2 ;  /* 0x0000000000027941 */ /* 0x000fea0003800200 */
.L_x_30:
[----:B------:R-:W-:Y:S01]  /*2020*/  HFMA2 R31, -RZ, RZ, 0, 0 ;  /* 0x00000000ff1f7431 */ /* 0x000fe200000001ff */
[----:B------:R-:W-:-:S04]  /*2030*/  MOV R30, R28 ;  /* 0x0000001c001e7202 */ /* 0x000fc80000000f00 */
[----:B0-----:R-:W-:Y:S05]  /*2040*/  RET.REL.NODEC R30 `(_Z12render_pixelPhP17curandStateXORWOW) ;  /* 0xffffffdc1eec7950 */ /* 0x001fea0003c3ffff */
.L_x_41:
        /* <DEDUP_REMOVED lines=11> */
.L_x_44:


//--------------------- .nv.global.init           --------------------------
	.section	.nv.global.init,"aw",@progbits
	.align	4
.nv.global.init:
	.type		mrg32k3aM1SubSeq,@object
	.size		mrg32k3aM1SubSeq,(mrg32k3aM2SubSeq - mrg32k3aM1SubSeq)
mrg32k3aM1SubSeq:
        /*0000*/ 	.byte	0x0b, 0xcc, 0xee, 0x04, 0x73, 0x29, 0x8b, 0x6f, 0xf6, 0x53, 0x03, 0xf6, 0x23, 0xf6, 0xea, 0xda
        /* <DEDUP_REMOVED lines=125> */
	.type		mrg32k3aM2SubSeq,@object
	.size		mrg32k3aM2SubSeq,(mrg32k3aM1 - mrg32k3aM2SubSeq)
mrg32k3aM2SubSeq:
        /* <DEDUP_REMOVED lines=126> */
	.type		mrg32k3aM1,@object
	.size		mrg32k3aM1,(mrg32k3aM1Seq - mrg32k3aM1)
mrg32k3aM1:
        /* <DEDUP_REMOVED lines=144> */
	.type		mrg32k3aM1Seq,@object
	.size		mrg32k3aM1Seq,(mrg32k3aM2 - mrg32k3aM1Seq)
mrg32k3aM1Seq:
        /* <DEDUP_REMOVED lines=144> */
	.type		mrg32k3aM2,@object
	.size		mrg32k3aM2,(mrg32k3aM2Seq - mrg32k3aM2)
mrg32k3aM2:
        /* <DEDUP_REMOVED lines=144> */
	.type		mrg32k3aM2Seq,@object
	.size		mrg32k3aM2Seq,(precalc_xorwow_matrix - mrg32k3aM2Seq)
mrg32k3aM2Seq:
        /* <DEDUP_REMOVED lines=144> */
	.type		precalc_xorwow_matrix,@object
	.size		precalc_xorwow_matrix,(precalc_xorwow_offset_matrix - precalc_xorwow_matrix)
precalc_xorwow_matrix:
        /* <DEDUP_REMOVED lines=6400> */
	.type		precalc_xorwow_offset_matrix,@object
	.size		precalc_xorwow_offset_matrix,(.L_1 - precalc_xorwow_offset_matrix)
precalc_xorwow_offset_matrix:
        /* <DEDUP_REMOVED lines=6400> */
.L_1:


//--------------------- .nv.shared.reserved.0     --------------------------
	.section	.nv.shared.reserved.0,"aw",@nobits
	.weak		__nv_reservedSMEM_offset_0_alias
	.size		__nv_reservedSMEM_offset_0_alias, 0, 64
	.other		__nv_reservedSMEM_offset_0_alias,@"STO_CUDA_RESERVED_SHARED STV_DEFAULT"
__nv_reservedSMEM_offset_0_alias:
	.zero		0
	.zero		64


//--------------------- .nv.constant0._Z11init_curandP17curandStateXORWOWi --------------------------
	.section	.nv.constant0._Z11init_curandP17curandStateXORWOWi,"a",@progbits
	.sectionflags	@""
	.align	4
.nv.constant0._Z11init_curandP17curandStateXORWOWi:
	.zero		908


//--------------------- .nv.constant0._Z12render_pixelPhP17curandStateXORWOW --------------------------
	.section	.nv.constant0._Z12render_pixelPhP17curandStateXORWOW,"a",@progbits
	.sectionflags	@""
	.align	4
.nv.constant0._Z12render_pixelPhP17curandStateXORWOW:
	.zero		912


//--------------------- SYMBOLS --------------------------

	.type		.nv.reservedSmem.offset0,@object
	.size		.nv.reservedSmem.offset0,0x4
